//
// Generated by NVIDIA NVVM Compiler
//
// Compiler Build ID: CL-36424714
// Cuda compilation tools, release 13.0, V13.0.88
// Based on NVVM 20.0.0
//

.version 9.0
.target sm_100
.address_size 64

	// .globl	_Z16staticTileKernelILi8EEvPKfS1_Pfii
// _ZZ16staticTileKernelILi8EEvPKfS1_PfiiE6tile_A has been demoted
// _ZZ16staticTileKernelILi8EEvPKfS1_PfiiE6tile_B has been demoted
// _ZZ16staticTileKernelILi16EEvPKfS1_PfiiE6tile_A has been demoted
// _ZZ16staticTileKernelILi16EEvPKfS1_PfiiE6tile_B has been demoted
// _ZZ16staticTileKernelILi32EEvPKfS1_PfiiE6tile_A has been demoted
// _ZZ16staticTileKernelILi32EEvPKfS1_PfiiE6tile_B has been demoted

.visible .entry _Z16staticTileKernelILi8EEvPKfS1_Pfii(
	.param .u64 .ptr .align 1 _Z16staticTileKernelILi8EEvPKfS1_Pfii_param_0,
	.param .u64 .ptr .align 1 _Z16staticTileKernelILi8EEvPKfS1_Pfii_param_1,
	.param .u64 .ptr .align 1 _Z16staticTileKernelILi8EEvPKfS1_Pfii_param_2,
	.param .u32 _Z16staticTileKernelILi8EEvPKfS1_Pfii_param_3,
	.param .u32 _Z16staticTileKernelILi8EEvPKfS1_Pfii_param_4
)
{
	.reg .pred 	%p<20>;
	.reg .b32 	%r<67>;
	.reg .b32 	%f<109>;
	.reg .b64 	%rd<21>;
	// demoted variable
	.shared .align 4 .b8 _ZZ16staticTileKernelILi8EEvPKfS1_PfiiE6tile_A[256];
	// demoted variable
	.shared .align 4 .b8 _ZZ16staticTileKernelILi8EEvPKfS1_PfiiE6tile_B[256];
	ld.param.u64 	%rd4, [_Z16staticTileKernelILi8EEvPKfS1_Pfii_param_0];
	ld.param.u64 	%rd5, [_Z16staticTileKernelILi8EEvPKfS1_Pfii_param_1];
	ld.param.u64 	%rd3, [_Z16staticTileKernelILi8EEvPKfS1_Pfii_param_2];
	ld.param.u32 	%r33, [_Z16staticTileKernelILi8EEvPKfS1_Pfii_param_3];
	ld.param.u32 	%r34, [_Z16staticTileKernelILi8EEvPKfS1_Pfii_param_4];
	cvta.to.global.u64 	%rd1, %rd5;
	cvta.to.global.u64 	%rd2, %rd4;
	mov.u32 	%r35, %ctaid.y;
	shl.b32 	%r36, %r35, 3;
	mov.u32 	%r1, %tid.y;
	add.s32 	%r2, %r36, %r1;
	mov.u32 	%r37, %ctaid.x;
	shl.b32 	%r3, %r37, 3;
	mov.u32 	%r4, %tid.x;
	add.s32 	%r5, %r3, %r4;
	setp.lt.s32 	%p1, %r33, 1;
	mov.f32 	%f108, 0f00000000;
	@%p1 bra 	$L__BB0_19;
	add.s32 	%r6, %r33, 7;
	shl.b32 	%r39, %r1, 5;
	mov.u32 	%r40, _ZZ16staticTileKernelILi8EEvPKfS1_PfiiE6tile_A;
	add.s32 	%r7, %r40, %r39;
	shl.b32 	%r41, %r4, 2;
	add.s32 	%r8, %r7, %r41;
	mul.lo.s32 	%r9, %r33, %r2;
	mov.u32 	%r42, _ZZ16staticTileKernelILi8EEvPKfS1_PfiiE6tile_B;
	add.s32 	%r11, %r42, %r41;
	add.s32 	%r10, %r11, %r39;
	setp.lt.u32 	%p2, %r33, 9;
	mov.f32 	%f108, 0f00000000;
	mov.b32 	%r66, 0;
	@%p2 bra 	$L__BB0_13;
	shr.u32 	%r43, %r6, 3;
	and.b32  	%r44, %r43, 268435454;
	neg.s32 	%r65, %r44;
	add.s32 	%r45, %r1, 8;
	mad.lo.s32 	%r46, %r34, %r45, %r4;
	add.s32 	%r63, %r46, %r3;
	shl.b32 	%r14, %r34, 4;
	mad.lo.s32 	%r47, %r1, %r34, %r4;
	add.s32 	%r62, %r47, %r3;
	add.s32 	%r48, %r4, %r9;
	add.s32 	%r61, %r48, 8;
	mov.f32 	%f108, 0f00000000;
	mov.u32 	%r60, %r4;
	mov.u32 	%r64, %r1;
$L__BB0_3:
	max.u32 	%r49, %r2, %r60;
	setp.ge.u32 	%p3, %r49, %r33;
	mov.f32 	%f100, 0f00000000;
	@%p3 bra 	$L__BB0_5;
	add.s32 	%r50, %r61, -8;
	mul.wide.u32 	%rd6, %r50, 4;
	add.s64 	%rd7, %rd2, %rd6;
	ld.global.f32 	%f100, [%rd7];
$L__BB0_5:
	setp.ge.s32 	%p4, %r5, %r34;
	st.shared.f32 	[%r8], %f100;
	setp.ge.u32 	%p5, %r64, %r34;
	mov.f32 	%f101, 0f00000000;
	or.pred  	%p6, %p4, %p5;
	@%p6 bra 	$L__BB0_7;
	mul.wide.u32 	%rd8, %r62, 4;
	add.s64 	%rd9, %rd1, %rd8;
	ld.global.f32 	%f101, [%rd9];
$L__BB0_7:
	st.shared.f32 	[%r10], %f101;
	bar.sync 	0;
	ld.shared.f32 	%f27, [%r7];
	ld.shared.f32 	%f28, [%r11];
	fma.rn.f32 	%f29, %f27, %f28, %f108;
	ld.shared.f32 	%f30, [%r7+4];
	ld.shared.f32 	%f31, [%r11+32];
	fma.rn.f32 	%f32, %f30, %f31, %f29;
	ld.shared.f32 	%f33, [%r7+8];
	ld.shared.f32 	%f34, [%r11+64];
	fma.rn.f32 	%f35, %f33, %f34, %f32;
	ld.shared.f32 	%f36, [%r7+12];
	ld.shared.f32 	%f37, [%r11+96];
	fma.rn.f32 	%f38, %f36, %f37, %f35;
	ld.shared.f32 	%f39, [%r7+16];
	ld.shared.f32 	%f40, [%r11+128];
	fma.rn.f32 	%f41, %f39, %f40, %f38;
	ld.shared.f32 	%f42, [%r7+20];
	ld.shared.f32 	%f43, [%r11+160];
	fma.rn.f32 	%f44, %f42, %f43, %f41;
	ld.shared.f32 	%f45, [%r7+24];
	ld.shared.f32 	%f46, [%r11+192];
	fma.rn.f32 	%f47, %f45, %f46, %f44;
	ld.shared.f32 	%f48, [%r7+28];
	ld.shared.f32 	%f49, [%r11+224];
	fma.rn.f32 	%f6, %f48, %f49, %f47;
	bar.sync 	0;
	add.s32 	%r51, %r60, 8;
	max.u32 	%r52, %r2, %r51;
	setp.ge.u32 	%p7, %r52, %r33;
	mov.f32 	%f102, 0f00000000;
	@%p7 bra 	$L__BB0_9;
	mul.wide.u32 	%rd10, %r61, 4;
	add.s64 	%rd11, %rd2, %rd10;
	ld.global.f32 	%f102, [%rd11];
$L__BB0_9:
	st.shared.f32 	[%r8], %f102;
	add.s32 	%r53, %r64, 8;
	setp.ge.u32 	%p9, %r53, %r34;
	mov.f32 	%f103, 0f00000000;
	or.pred  	%p10, %p4, %p9;
	@%p10 bra 	$L__BB0_11;
	mul.wide.u32 	%rd12, %r63, 4;
	add.s64 	%rd13, %rd1, %rd12;
	ld.global.f32 	%f103, [%rd13];
$L__BB0_11:
	st.shared.f32 	[%r10], %f103;
	bar.sync 	0;
	ld.shared.f32 	%f51, [%r7];
	ld.shared.f32 	%f52, [%r11];
	fma.rn.f32 	%f53, %f51, %f52, %f6;
	ld.shared.f32 	%f54, [%r7+4];
	ld.shared.f32 	%f55, [%r11+32];
	fma.rn.f32 	%f56, %f54, %f55, %f53;
	ld.shared.f32 	%f57, [%r7+8];
	ld.shared.f32 	%f58, [%r11+64];
	fma.rn.f32 	%f59, %f57, %f58, %f56;
	ld.shared.f32 	%f60, [%r7+12];
	ld.shared.f32 	%f61, [%r11+96];
	fma.rn.f32 	%f62, %f60, %f61, %f59;
	ld.shared.f32 	%f63, [%r7+16];
	ld.shared.f32 	%f64, [%r11+128];
	fma.rn.f32 	%f65, %f63, %f64, %f62;
	ld.shared.f32 	%f66, [%r7+20];
	ld.shared.f32 	%f67, [%r11+160];
	fma.rn.f32 	%f68, %f66, %f67, %f65;
	ld.shared.f32 	%f69, [%r7+24];
	ld.shared.f32 	%f70, [%r11+192];
	fma.rn.f32 	%f71, %f69, %f70, %f68;
	ld.shared.f32 	%f72, [%r7+28];
	ld.shared.f32 	%f73, [%r11+224];
	fma.rn.f32 	%f108, %f72, %f73, %f71;
	bar.sync 	0;
	add.s32 	%r65, %r65, 2;
	add.s32 	%r64, %r64, 16;
	add.s32 	%r63, %r63, %r14;
	add.s32 	%r62, %r62, %r14;
	add.s32 	%r61, %r61, 16;
	add.s32 	%r60, %r60, 16;
	setp.ne.s32 	%p11, %r65, 0;
	@%p11 bra 	$L__BB0_3;
	and.b32  	%r66, %r6, 2147483632;
$L__BB0_13:
	and.b32  	%r54, %r6, 8;
	setp.eq.s32 	%p12, %r54, 0;
	@%p12 bra 	$L__BB0_19;
	add.s32 	%r55, %r66, %r4;
	max.u32 	%r56, %r2, %r55;
	setp.ge.u32 	%p13, %r56, %r33;
	mov.f32 	%f106, 0f00000000;
	@%p13 bra 	$L__BB0_16;
	add.s32 	%r57, %r55, %r9;
	mul.wide.u32 	%rd14, %r57, 4;
	add.s64 	%rd15, %rd2, %rd14;
	ld.global.f32 	%f106, [%rd15];
$L__BB0_16:
	setp.ge.s32 	%p14, %r5, %r34;
	st.shared.f32 	[%r8], %f106;
	add.s32 	%r32, %r66, %r1;
	setp.ge.u32 	%p15, %r32, %r34;
	mov.f32 	%f107, 0f00000000;
	or.pred  	%p16, %p14, %p15;
	@%p16 bra 	$L__BB0_18;
	mad.lo.s32 	%r58, %r32, %r34, %r5;
	mul.wide.u32 	%rd16, %r58, 4;
	add.s64 	%rd17, %rd1, %rd16;
	ld.global.f32 	%f107, [%rd17];
$L__BB0_18:
	st.shared.f32 	[%r10], %f107;
	bar.sync 	0;
	ld.shared.f32 	%f76, [%r7];
	ld.shared.f32 	%f77, [%r11];
	fma.rn.f32 	%f78, %f76, %f77, %f108;
	ld.shared.f32 	%f79, [%r7+4];
	ld.shared.f32 	%f80, [%r11+32];
	fma.rn.f32 	%f81, %f79, %f80, %f78;
	ld.shared.f32 	%f82, [%r7+8];
	ld.shared.f32 	%f83, [%r11+64];
	fma.rn.f32 	%f84, %f82, %f83, %f81;
	ld.shared.f32 	%f85, [%r7+12];
	ld.shared.f32 	%f86, [%r11+96];
	fma.rn.f32 	%f87, %f85, %f86, %f84;
	ld.shared.f32 	%f88, [%r7+16];
	ld.shared.f32 	%f89, [%r11+128];
	fma.rn.f32 	%f90, %f88, %f89, %f87;
	ld.shared.f32 	%f91, [%r7+20];
	ld.shared.f32 	%f92, [%r11+160];
	fma.rn.f32 	%f93, %f91, %f92, %f90;
	ld.shared.f32 	%f94, [%r7+24];
	ld.shared.f32 	%f95, [%r11+192];
	fma.rn.f32 	%f96, %f94, %f95, %f93;
	ld.shared.f32 	%f97, [%r7+28];
	ld.shared.f32 	%f98, [%r11+224];
	fma.rn.f32 	%f108, %f97, %f98, %f96;
	bar.sync 	0;
$L__BB0_19:
	setp.ge.s32 	%p17, %r2, %r33;
	setp.ge.s32 	%p18, %r5, %r34;
	or.pred  	%p19, %p17, %p18;
	@%p19 bra 	$L__BB0_21;
	mad.lo.s32 	%r59, %r34, %r2, %r5;
	cvta.to.global.u64 	%rd18, %rd3;
	mul.wide.s32 	%rd19, %r59, 4;
	add.s64 	%rd20, %rd18, %rd19;
	st.global.f32 	[%rd20], %f108;
$L__BB0_21:
	ret;

}
	// .globl	_Z16staticTileKernelILi16EEvPKfS1_Pfii
.visible .entry _Z16staticTileKernelILi16EEvPKfS1_Pfii(
	.param .u64 .ptr .align 1 _Z16staticTileKernelILi16EEvPKfS1_Pfii_param_0,
	.param .u64 .ptr .align 1 _Z16staticTileKernelILi16EEvPKfS1_Pfii_param_1,
	.param .u64 .ptr .align 1 _Z16staticTileKernelILi16EEvPKfS1_Pfii_param_2,
	.param .u32 _Z16staticTileKernelILi16EEvPKfS1_Pfii_param_3,
	.param .u32 _Z16staticTileKernelILi16EEvPKfS1_Pfii_param_4
)
{
	.reg .pred 	%p<10>;
	.reg .b32 	%r<43>;
	.reg .b32 	%f<63>;
	.reg .b64 	%rd<13>;
	// demoted variable
	.shared .align 4 .b8 _ZZ16staticTileKernelILi16EEvPKfS1_PfiiE6tile_A[1024];
	// demoted variable
	.shared .align 4 .b8 _ZZ16staticTileKernelILi16EEvPKfS1_PfiiE6tile_B[1024];
	ld.param.u64 	%rd3, [_Z16staticTileKernelILi16EEvPKfS1_Pfii_param_0];
	ld.param.u64 	%rd4, [_Z16staticTileKernelILi16EEvPKfS1_Pfii_param_1];
	ld.param.u64 	%rd5, [_Z16staticTileKernelILi16EEvPKfS1_Pfii_param_2];
	ld.param.u32 	%r24, [_Z16staticTileKernelILi16EEvPKfS1_Pfii_param_3];
	ld.param.u32 	%r25, [_Z16staticTileKernelILi16EEvPKfS1_Pfii_param_4];
	mov.u32 	%r26, %ctaid.y;
	shl.b32 	%r27, %r26, 4;
	mov.u32 	%r40, %tid.y;
	add.s32 	%r2, %r27, %r40;
	mov.u32 	%r28, %ctaid.x;
	shl.b32 	%r3, %r28, 4;
	mov.u32 	%r38, %tid.x;
	add.s32 	%r5, %r3, %r38;
	setp.lt.s32 	%p1, %r24, 1;
	mov.f32 	%f62, 0f00000000;
	@%p1 bra 	$L__BB1_7;
	add.s32 	%r29, %r24, 15;
	shr.u32 	%r30, %r29, 4;
	shl.b32 	%r31, %r40, 6;
	mov.u32 	%r32, _ZZ16staticTileKernelILi16EEvPKfS1_PfiiE6tile_A;
	add.s32 	%r6, %r32, %r31;
	shl.b32 	%r33, %r38, 2;
	add.s32 	%r7, %r6, %r33;
	mov.u32 	%r34, _ZZ16staticTileKernelILi16EEvPKfS1_PfiiE6tile_B;
	add.s32 	%r9, %r34, %r33;
	add.s32 	%r8, %r9, %r31;
	neg.s32 	%r42, %r30;
	mad.lo.s32 	%r35, %r40, %r25, %r38;
	add.s32 	%r41, %r35, %r3;
	shl.b32 	%r12, %r25, 4;
	mad.lo.s32 	%r39, %r24, %r2, %r38;
	cvta.to.global.u64 	%rd1, %rd3;
	cvta.to.global.u64 	%rd2, %rd4;
	mov.f32 	%f62, 0f00000000;
$L__BB1_2:
	max.u32 	%r36, %r2, %r38;
	setp.ge.u32 	%p2, %r36, %r24;
	mov.f32 	%f60, 0f00000000;
	@%p2 bra 	$L__BB1_4;
	mul.wide.u32 	%rd6, %r39, 4;
	add.s64 	%rd7, %rd1, %rd6;
	ld.global.f32 	%f60, [%rd7];
$L__BB1_4:
	setp.ge.s32 	%p3, %r5, %r25;
	st.shared.f32 	[%r7], %f60;
	setp.ge.u32 	%p4, %r40, %r25;
	mov.f32 	%f61, 0f00000000;
	or.pred  	%p5, %p3, %p4;
	@%p5 bra 	$L__BB1_6;
	mul.wide.u32 	%rd8, %r41, 4;
	add.s64 	%rd9, %rd2, %rd8;
	ld.global.f32 	%f61, [%rd9];
$L__BB1_6:
	st.shared.f32 	[%r8], %f61;
	bar.sync 	0;
	ld.shared.f32 	%f12, [%r6];
	ld.shared.f32 	%f13, [%r9];
	fma.rn.f32 	%f14, %f12, %f13, %f62;
	ld.shared.f32 	%f15, [%r6+4];
	ld.shared.f32 	%f16, [%r9+64];
	fma.rn.f32 	%f17, %f15, %f16, %f14;
	ld.shared.f32 	%f18, [%r6+8];
	ld.shared.f32 	%f19, [%r9+128];
	fma.rn.f32 	%f20, %f18, %f19, %f17;
	ld.shared.f32 	%f21, [%r6+12];
	ld.shared.f32 	%f22, [%r9+192];
	fma.rn.f32 	%f23, %f21, %f22, %f20;
	ld.shared.f32 	%f24, [%r6+16];
	ld.shared.f32 	%f25, [%r9+256];
	fma.rn.f32 	%f26, %f24, %f25, %f23;
	ld.shared.f32 	%f27, [%r6+20];
	ld.shared.f32 	%f28, [%r9+320];
	fma.rn.f32 	%f29, %f27, %f28, %f26;
	ld.shared.f32 	%f30, [%r6+24];
	ld.shared.f32 	%f31, [%r9+384];
	fma.rn.f32 	%f32, %f30, %f31, %f29;
	ld.shared.f32 	%f33, [%r6+28];
	ld.shared.f32 	%f34, [%r9+448];
	fma.rn.f32 	%f35, %f33, %f34, %f32;
	ld.shared.f32 	%f36, [%r6+32];
	ld.shared.f32 	%f37, [%r9+512];
	fma.rn.f32 	%f38, %f36, %f37, %f35;
	ld.shared.f32 	%f39, [%r6+36];
	ld.shared.f32 	%f40, [%r9+576];
	fma.rn.f32 	%f41, %f39, %f40, %f38;
	ld.shared.f32 	%f42, [%r6+40];
	ld.shared.f32 	%f43, [%r9+640];
	fma.rn.f32 	%f44, %f42, %f43, %f41;
	ld.shared.f32 	%f45, [%r6+44];
	ld.shared.f32 	%f46, [%r9+704];
	fma.rn.f32 	%f47, %f45, %f46, %f44;
	ld.shared.f32 	%f48, [%r6+48];
	ld.shared.f32 	%f49, [%r9+768];
	fma.rn.f32 	%f50, %f48, %f49, %f47;
	ld.shared.f32 	%f51, [%r6+52];
	ld.shared.f32 	%f52, [%r9+832];
	fma.rn.f32 	%f53, %f51, %f52, %f50;
	ld.shared.f32 	%f54, [%r6+56];
	ld.shared.f32 	%f55, [%r9+896];
	fma.rn.f32 	%f56, %f54, %f55, %f53;
	ld.shared.f32 	%f57, [%r6+60];
	ld.shared.f32 	%f58, [%r9+960];
	fma.rn.f32 	%f62, %f57, %f58, %f56;
	bar.sync 	0;
	add.s32 	%r42, %r42, 1;
	setp.ne.s32 	%p6, %r42, 0;
	add.s32 	%r41, %r41, %r12;
	add.s32 	%r40, %r40, 16;
	add.s32 	%r39, %r39, 16;
	add.s32 	%r38, %r38, 16;
	@%p6 bra 	$L__BB1_2;
$L__BB1_7:
	setp.ge.s32 	%p7, %r2, %r24;
	setp.ge.s32 	%p8, %r5, %r25;
	or.pred  	%p9, %p7, %p8;
	@%p9 bra 	$L__BB1_9;
	mad.lo.s32 	%r37, %r25, %r2, %r5;
	cvta.to.global.u64 	%rd10, %rd5;
	mul.wide.s32 	%rd11, %r37, 4;
	add.s64 	%rd12, %rd10, %rd11;
	st.global.f32 	[%rd12], %f62;
$L__BB1_9:
	ret;

}
	// .globl	_Z16staticTileKernelILi32EEvPKfS1_Pfii
.visible .entry _Z16staticTileKernelILi32EEvPKfS1_Pfii(
	.param .u64 .ptr .align 1 _Z16staticTileKernelILi32EEvPKfS1_Pfii_param_0,
	.param .u64 .ptr .align 1 _Z16staticTileKernelILi32EEvPKfS1_Pfii_param_1,
	.param .u64 .ptr .align 1 _Z16staticTileKernelILi32EEvPKfS1_Pfii_param_2,
	.param .u32 _Z16staticTileKernelILi32EEvPKfS1_Pfii_param_3,
	.param .u32 _Z16staticTileKernelILi32EEvPKfS1_Pfii_param_4
)
{
	.reg .pred 	%p<10>;
	.reg .b32 	%r<43>;
	.reg .b32 	%f<111>;
	.reg .b64 	%rd<13>;
	// demoted variable
	.shared .align 4 .b8 _ZZ16staticTileKernelILi32EEvPKfS1_PfiiE6tile_A[4096];
	// demoted variable
	.shared .align 4 .b8 _ZZ16staticTileKernelILi32EEvPKfS1_PfiiE6tile_B[4096];
	ld.param.u64 	%rd3, [_Z16staticTileKernelILi32EEvPKfS1_Pfii_param_0];
	ld.param.u64 	%rd4, [_Z16staticTileKernelILi32EEvPKfS1_Pfii_param_1];
	ld.param.u64 	%rd5, [_Z16staticTileKernelILi32EEvPKfS1_Pfii_param_2];
	ld.param.u32 	%r24, [_Z16staticTileKernelILi32EEvPKfS1_Pfii_param_3];
	ld.param.u32 	%r25, [_Z16staticTileKernelILi32EEvPKfS1_Pfii_param_4];
	mov.u32 	%r26, %ctaid.y;
	shl.b32 	%r27, %r26, 5;
	mov.u32 	%r40, %tid.y;
	add.s32 	%r2, %r27, %r40;
	mov.u32 	%r28, %ctaid.x;
	shl.b32 	%r3, %r28, 5;
	mov.u32 	%r38, %tid.x;
	add.s32 	%r5, %r3, %r38;
	setp.lt.s32 	%p1, %r24, 1;
	mov.f32 	%f110, 0f00000000;
	@%p1 bra 	$L__BB2_7;
	add.s32 	%r29, %r24, 31;
	shr.u32 	%r30, %r29, 5;
	shl.b32 	%r31, %r40, 7;
	mov.u32 	%r32, _ZZ16staticTileKernelILi32EEvPKfS1_PfiiE6tile_A;
	add.s32 	%r6, %r32, %r31;
	shl.b32 	%r33, %r38, 2;
	add.s32 	%r7, %r6, %r33;
	mov.u32 	%r34, _ZZ16staticTileKernelILi32EEvPKfS1_PfiiE6tile_B;
	add.s32 	%r9, %r34, %r33;
	add.s32 	%r8, %r9, %r31;
	neg.s32 	%r42, %r30;
	mad.lo.s32 	%r35, %r40, %r25, %r38;
	add.s32 	%r41, %r35, %r3;
	shl.b32 	%r12, %r25, 5;
	mad.lo.s32 	%r39, %r24, %r2, %r38;
	cvta.to.global.u64 	%rd1, %rd3;
	cvta.to.global.u64 	%rd2, %rd4;
	mov.f32 	%f110, 0f00000000;
$L__BB2_2:
	max.u32 	%r36, %r2, %r38;
	setp.ge.u32 	%p2, %r36, %r24;
	mov.f32 	%f108, 0f00000000;
	@%p2 bra 	$L__BB2_4;
	mul.wide.u32 	%rd6, %r39, 4;
	add.s64 	%rd7, %rd1, %rd6;
	ld.global.f32 	%f108, [%rd7];
$L__BB2_4:
	setp.ge.s32 	%p3, %r5, %r25;
	st.shared.f32 	[%r7], %f108;
	setp.ge.u32 	%p4, %r40, %r25;
	mov.f32 	%f109, 0f00000000;
	or.pred  	%p5, %p3, %p4;
	@%p5 bra 	$L__BB2_6;
	mul.wide.u32 	%rd8, %r41, 4;
	add.s64 	%rd9, %rd2, %rd8;
	ld.global.f32 	%f109, [%rd9];
$L__BB2_6:
	st.shared.f32 	[%r8], %f109;
	bar.sync 	0;
	ld.shared.f32 	%f12, [%r6];
	ld.shared.f32 	%f13, [%r9];
	fma.rn.f32 	%f14, %f12, %f13, %f110;
	ld.shared.f32 	%f15, [%r6+4];
	ld.shared.f32 	%f16, [%r9+128];
	fma.rn.f32 	%f17, %f15, %f16, %f14;
	ld.shared.f32 	%f18, [%r6+8];
	ld.shared.f32 	%f19, [%r9+256];
	fma.rn.f32 	%f20, %f18, %f19, %f17;
	ld.shared.f32 	%f21, [%r6+12];
	ld.shared.f32 	%f22, [%r9+384];
	fma.rn.f32 	%f23, %f21, %f22, %f20;
	ld.shared.f32 	%f24, [%r6+16];
	ld.shared.f32 	%f25, [%r9+512];
	fma.rn.f32 	%f26, %f24, %f25, %f23;
	ld.shared.f32 	%f27, [%r6+20];
	ld.shared.f32 	%f28, [%r9+640];
	fma.rn.f32 	%f29, %f27, %f28, %f26;
	ld.shared.f32 	%f30, [%r6+24];
	ld.shared.f32 	%f31, [%r9+768];
	fma.rn.f32 	%f32, %f30, %f31, %f29;
	ld.shared.f32 	%f33, [%r6+28];
	ld.shared.f32 	%f34, [%r9+896];
	fma.rn.f32 	%f35, %f33, %f34, %f32;
	ld.shared.f32 	%f36, [%r6+32];
	ld.shared.f32 	%f37, [%r9+1024];
	fma.rn.f32 	%f38, %f36, %f37, %f35;
	ld.shared.f32 	%f39, [%r6+36];
	ld.shared.f32 	%f40, [%r9+1152];
	fma.rn.f32 	%f41, %f39, %f40, %f38;
	ld.shared.f32 	%f42, [%r6+40];
	ld.shared.f32 	%f43, [%r9+1280];
	fma.rn.f32 	%f44, %f42, %f43, %f41;
	ld.shared.f32 	%f45, [%r6+44];
	ld.shared.f32 	%f46, [%r9+1408];
	fma.rn.f32 	%f47, %f45, %f46, %f44;
	ld.shared.f32 	%f48, [%r6+48];
	ld.shared.f32 	%f49, [%r9+1536];
	fma.rn.f32 	%f50, %f48, %f49, %f47;
	ld.shared.f32 	%f51, [%r6+52];
	ld.shared.f32 	%f52, [%r9+1664];
	fma.rn.f32 	%f53, %f51, %f52, %f50;
	ld.shared.f32 	%f54, [%r6+56];
	ld.shared.f32 	%f55, [%r9+1792];
	fma.rn.f32 	%f56, %f54, %f55, %f53;
	ld.shared.f32 	%f57, [%r6+60];
	ld.shared.f32 	%f58, [%r9+1920];
	fma.rn.f32 	%f59, %f57, %f58, %f56;
	ld.shared.f32 	%f60, [%r6+64];
	ld.shared.f32 	%f61, [%r9+2048];
	fma.rn.f32 	%f62, %f60, %f61, %f59;
	ld.shared.f32 	%f63, [%r6+68];
	ld.shared.f32 	%f64, [%r9+2176];
	fma.rn.f32 	%f65, %f63, %f64, %f62;
	ld.shared.f32 	%f66, [%r6+72];
	ld.shared.f32 	%f67, [%r9+2304];
	fma.rn.f32 	%f68, %f66, %f67, %f65;
	ld.shared.f32 	%f69, [%r6+76];
	ld.shared.f32 	%f70, [%r9+2432];
	fma.rn.f32 	%f71, %f69, %f70, %f68;
	ld.shared.f32 	%f72, [%r6+80];
	ld.shared.f32 	%f73, [%r9+2560];
	fma.rn.f32 	%f74, %f72, %f73, %f71;
	ld.shared.f32 	%f75, [%r6+84];
	ld.shared.f32 	%f76, [%r9+2688];
	fma.rn.f32 	%f77, %f75, %f76, %f74;
	ld.shared.f32 	%f78, [%r6+88];
	ld.shared.f32 	%f79, [%r9+2816];
	fma.rn.f32 	%f80, %f78, %f79, %f77;
	ld.shared.f32 	%f81, [%r6+92];
	ld.shared.f32 	%f82, [%r9+2944];
	fma.rn.f32 	%f83, %f81, %f82, %f80;
	ld.shared.f32 	%f84, [%r6+96];
	ld.shared.f32 	%f85, [%r9+3072];
	fma.rn.f32 	%f86, %f84, %f85, %f83;
	ld.shared.f32 	%f87, [%r6+100];
	ld.shared.f32 	%f88, [%r9+3200];
	fma.rn.f32 	%f89, %f87, %f88, %f86;
	ld.shared.f32 	%f90, [%r6+104];
	ld.shared.f32 	%f91, [%r9+3328];
	fma.rn.f32 	%f92, %f90, %f91, %f89;
	ld.shared.f32 	%f93, [%r6+108];
	ld.shared.f32 	%f94, [%r9+3456];
	fma.rn.f32 	%f95, %f93, %f94, %f92;
	ld.shared.f32 	%f96, [%r6+112];
	ld.shared.f32 	%f97, [%r9+3584];
	fma.rn.f32 	%f98, %f96, %f97, %f95;
	ld.shared.f32 	%f99, [%r6+116];
	ld.shared.f32 	%f100, [%r9+3712];
	fma.rn.f32 	%f101, %f99, %f100, %f98;
	ld.shared.f32 	%f102, [%r6+120];
	ld.shared.f32 	%f103, [%r9+3840];
	fma.rn.f32 	%f104, %f102, %f103, %f101;
	ld.shared.f32 	%f105, [%r6+124];
	ld.shared.f32 	%f106, [%r9+3968];
	fma.rn.f32 	%f110, %f105, %f106, %f104;
	bar.sync 	0;
	add.s32 	%r42, %r42, 1;
	setp.ne.s32 	%p6, %r42, 0;
	add.s32 	%r41, %r41, %r12;
	add.s32 	%r40, %r40, 32;
	add.s32 	%r39, %r39, 32;
	add.s32 	%r38, %r38, 32;
	@%p6 bra 	$L__BB2_2;
$L__BB2_7:
	setp.ge.s32 	%p7, %r2, %r24;
	setp.ge.s32 	%p8, %r5, %r25;
	or.pred  	%p9, %p7, %p8;
	@%p9 bra 	$L__BB2_9;
	mad.lo.s32 	%r37, %r25, %r2, %r5;
	cvta.to.global.u64 	%rd10, %rd5;
	mul.wide.s32 	%rd11, %r37, 4;
	add.s64 	%rd12, %rd10, %rd11;
	st.global.f32 	[%rd12], %f110;
$L__BB2_9:
	ret;

}


// ===== COMPILED SASS (sm_100) =====

	.target	sm_100

	.elftype	@"ET_EXEC"


//--------------------- .note.nv.tkinfo           --------------------------
	.section	.note.nv.tkinfo,"",@"SHT_NOTE"
	.sectionflags	@"SHF_NOTE_NV_TKINFO"
	.tkinfo
        /*0018*/ 	.word	0x00000002
        /*0030*/ 	.string	""
        /*0030*/ 	.string	"ptxas"
        /*0030*/ 	.string	"Cuda compilation tools, release 13.0, V13.0.88"
        /*0030*/ 	.string	"Build cuda_13.0.r13.0/compiler.36424714_0"
        /*0030*/ 	.string	"-arch sm_100 -m 64 "



//--------------------- .note.nv.cuinfo           --------------------------
	.section	.note.nv.cuinfo,"",@"SHT_NOTE"
	.sectionflags	@"SHF_NOTE_NV_CUINFO"
        /*0018*/ 	.short	0x0002
        /*001a*/ 	.short	0x0064
        /*001c*/ 	.short	0x0082
	.zero		2


//--------------------- .nv.info                  --------------------------
	.section	.nv.info,"",@"SHT_CUDA_INFO"
	.align	4


	//----- nvinfo : EIATTR_REGCOUNT
	.align		4
        /*0000*/ 	.byte	0x04, 0x2f
        /*0002*/ 	.short	(.L_1 - .L_0)
	.align		4
.L_0:
        /*0004*/ 	.word	index@(_Z16staticTileKernelILi8EEvPKfS1_Pfii)
        /*0008*/ 	.word	0x00000020


	//----- nvinfo : EIATTR_FRAME_SIZE
	.align		4
.L_1:
        /*000c*/ 	.byte	0x04, 0x11
        /*000e*/ 	.short	(.L_3 - .L_2)
	.align		4
.L_2:
        /*0010*/ 	.word	index@(_Z16staticTileKernelILi8EEvPKfS1_Pfii)
        /*0014*/ 	.word	0x00000000


	//----- nvinfo : EIATTR_REGCOUNT
	.align		4
.L_3:
        /*0018*/ 	.byte	0x04, 0x2f
        /*001a*/ 	.short	(.L_5 - .L_4)
	.align		4
.L_4:
        /*001c*/ 	.word	index@(_Z16staticTileKernelILi16EEvPKfS1_Pfii)
        /*0020*/ 	.word	0x00000020


	//----- nvinfo : EIATTR_FRAME_SIZE
	.align		4
.L_5:
        /*0024*/ 	.byte	0x04, 0x11
        /*0026*/ 	.short	(.L_7 - .L_6)
	.align		4
.L_6:
        /*0028*/ 	.word	index@(_Z16staticTileKernelILi16EEvPKfS1_Pfii)
        /*002c*/ 	.word	0x00000000


	//----- nvinfo : EIATTR_REGCOUNT
	.align		4
.L_7:
        /*0030*/ 	.byte	0x04, 0x2f
        /*0032*/ 	.short	(.L_9 - .L_8)
	.align		4
.L_8:
        /*0034*/ 	.word	index@(_Z16staticTileKernelILi32EEvPKfS1_Pfii)
        /*0038*/ 	.word	0x00000020


	//----- nvinfo : EIATTR_FRAME_SIZE
	.align		4
.L_9:
        /*003c*/ 	.byte	0x04, 0x11
        /*003e*/ 	.short	(.L_11 - .L_10)
	.align		4
.L_10:
        /*0040*/ 	.word	index@(_Z16staticTileKernelILi32EEvPKfS1_Pfii)
        /*0044*/ 	.word	0x00000000


	//----- nvinfo : EIATTR_MIN_STACK_SIZE
	.align		4
.L_11:
        /*0048*/ 	.byte	0x04, 0x12
        /*004a*/ 	.short	(.L_13 - .L_12)
	.align		4
.L_12:
        /*004c*/ 	.word	index@(_Z16staticTileKernelILi32EEvPKfS1_Pfii)
        /*0050*/ 	.word	0x00000000


	//----- nvinfo : EIATTR_MIN_STACK_SIZE
	.align		4
.L_13:
        /*0054*/ 	.byte	0x04, 0x12
        /*0056*/ 	.short	(.L_15 - .L_14)
	.align		4
.L_14:
        /*0058*/ 	.word	index@(_Z16staticTileKernelILi16EEvPKfS1_Pfii)
        /*005c*/ 	.word	0x00000000


	//----- nvinfo : EIATTR_MIN_STACK_SIZE
	.align		4
.L_15:
        /*0060*/ 	.byte	0x04, 0x12
        /*0062*/ 	.short	(.L_17 - .L_16)
	.align		4
.L_16:
        /*0064*/ 	.word	index@(_Z16staticTileKernelILi8EEvPKfS1_Pfii)
        /*0068*/ 	.word	0x00000000
.L_17:


//--------------------- .nv.compat                --------------------------
	.section	.nv.compat,"",@"SHT_CUDA_COMPAT_INFO"
	.align	4
        /*0000*/ 	.byte	0x02, 0x09, 0x00, 0x00, 0x02, 0x02, 0x01, 0x00, 0x02, 0x05, 0x05, 0x00, 0x03, 0x07, 0x01, 0x01
        /*0010*/ 	.byte	0x02, 0x03, 0x00, 0x00, 0x02, 0x06, 0x01, 0x00, 0x04, 0x0b, 0x08, 0x00, 0x09, 0x00, 0x00, 0x00
        /*0020*/ 	.byte	0x00, 0x00, 0x00, 0x00


//--------------------- .nv.info._Z16staticTileKernelILi32EEvPKfS1_Pfii --------------------------
	.section	.nv.info._Z16staticTileKernelILi32EEvPKfS1_Pfii,"",@"SHT_CUDA_INFO"
	.sectionflags	@""
	.align	4


	//----- nvinfo : EIATTR_CUDA_API_VERSION
	.align		4
        /*0000*/ 	.byte	0x04, 0x37
        /*0002*/ 	.short	(.L_19 - .L_18)
.L_18:
        /*0004*/ 	.word	0x00000082


	//----- nvinfo : EIATTR_KPARAM_INFO
	.align		4
.L_19:
        /*0008*/ 	.byte	0x04, 0x17
        /*000a*/ 	.short	(.L_21 - .L_20)
.L_20:
        /*000c*/ 	.word	0x00000000
        /*0010*/ 	.short	0x0004
        /*0012*/ 	.short	0x001c
        /*0014*/ 	.byte	0x00, 0xf0, 0x11, 0x00


	//----- nvinfo : EIATTR_KPARAM_INFO
	.align		4
.L_21:
        /*0018*/ 	.byte	0x04, 0x17
        /*001a*/ 	.short	(.L_23 - .L_22)
.L_22:
        /*001c*/ 	.word	0x00000000
        /*0020*/ 	.short	0x0003
        /*0022*/ 	.short	0x0018
        /*0024*/ 	.byte	0x00, 0xf0, 0x11, 0x00


	//----- nvinfo : EIATTR_KPARAM_INFO
	.align		4
.L_23:
        /*0028*/ 	.byte	0x04, 0x17
        /*002a*/ 	.short	(.L_25 - .L_24)
.L_24:
        /*002c*/ 	.word	0x00000000
        /*0030*/ 	.short	0x0002
        /*0032*/ 	.short	0x0010
        /*0034*/ 	.byte	0x00, 0xf5, 0x21, 0x00


	//----- nvinfo : EIATTR_KPARAM_INFO
	.align		4
.L_25:
        /*0038*/ 	.byte	0x04, 0x17
        /*003a*/ 	.short	(.L_27 - .L_26)
.L_26:
        /*003c*/ 	.word	0x00000000
        /*0040*/ 	.short	0x0001
        /*0042*/ 	.short	0x0008
        /*0044*/ 	.byte	0x00, 0xf5, 0x21, 0x00


	//----- nvinfo : EIATTR_KPARAM_INFO
	.align		4
.L_27:
        /*0048*/ 	.byte	0x04, 0x17
        /*004a*/ 	.short	(.L_29 - .L_28)
.L_28:
        /*004c*/ 	.word	0x00000000
        /*0050*/ 	.short	0x0000
        /*0052*/ 	.short	0x0000
        /*0054*/ 	.byte	0x00, 0xf5, 0x21, 0x00


	//----- nvinfo : EIATTR_SPARSE_MMA_MASK
	.align		4
.L_29:
        /*0058*/ 	.byte	0x03, 0x50
        /*005a*/ 	.short	0x0000


	//----- nvinfo : EIATTR_MAXREG_COUNT
	.align		4
        /*005c*/ 	.byte	0x03, 0x1b
        /*005e*/ 	.short	0x00ff


	//----- nvinfo : EIATTR_NUM_BARRIERS
	.align		4
        /*0060*/ 	.byte	0x02, 0x4c
        /*0062*/ 	.byte	0x01
	.zero		1


	//----- nvinfo : EIATTR_MERCURY_ISA_VERSION
	.align		4
        /*0064*/ 	.byte	0x03, 0x5f
        /*0066*/ 	.short	0x0101


	//----- nvinfo : EIATTR_VRC_CTA_INIT_COUNT
	.align		4
        /*0068*/ 	.byte	0x02, 0x4a
	.zero		1
	.zero		1


	//----- nvinfo : EIATTR_EXIT_INSTR_OFFSETS
	.align		4
        /*006c*/ 	.byte	0x04, 0x1c
        /*006e*/ 	.short	(.L_31 - .L_30)


	//   ....[0]....
.L_30:
        /*0070*/ 	.word	0x00000820


	//   ....[1]....
        /*0074*/ 	.word	0x00000870


	//----- nvinfo : EIATTR_CBANK_PARAM_SIZE
	.align		4
.L_31:
        /*0078*/ 	.byte	0x03, 0x19
        /*007a*/ 	.short	0x0020


	//----- nvinfo : EIATTR_PARAM_CBANK
	.align		4
        /*007c*/ 	.byte	0x04, 0x0a
        /*007e*/ 	.short	(.L_33 - .L_32)
	.align		4
.L_32:
        /*0080*/ 	.word	index@(.nv.constant0._Z16staticTileKernelILi32EEvPKfS1_Pfii)
        /*0084*/ 	.short	0x0380
        /*0086*/ 	.short	0x0020


	//----- nvinfo : EIATTR_SW_WAR
	.align		4
.L_33:
        /*0088*/ 	.byte	0x04, 0x36
        /*008a*/ 	.short	(.L_35 - .L_34)
.L_34:
        /*008c*/ 	.word	0x00000008
.L_35:


//--------------------- .nv.info._Z16staticTileKernelILi16EEvPKfS1_Pfii --------------------------
	.section	.nv.info._Z16staticTileKernelILi16EEvPKfS1_Pfii,"",@"SHT_CUDA_INFO"
	.sectionflags	@""
	.align	4


	//----- nvinfo : EIATTR_CUDA_API_VERSION
	.align		4
        /*0000*/ 	.byte	0x04, 0x37
        /*0002*/ 	.short	(.L_37 - .L_36)
.L_36:
        /*0004*/ 	.word	0x00000082


	//----- nvinfo : EIATTR_KPARAM_INFO
	.align		4
.L_37:
        /*0008*/ 	.byte	0x04, 0x17
        /*000a*/ 	.short	(.L_39 - .L_38)
.L_38:
        /*000c*/ 	.word	0x00000000
        /*0010*/ 	.short	0x0004
        /*0012*/ 	.short	0x001c
        /*0014*/ 	.byte	0x00, 0xf0, 0x11, 0x00


	//----- nvinfo : EIATTR_KPARAM_INFO
	.align		4
.L_39:
        /*0018*/ 	.byte	0x04, 0x17
        /*001a*/ 	.short	(.L_41 - .L_40)
.L_40:
        /*001c*/ 	.word	0x00000000
        /*0020*/ 	.short	0x0003
        /*0022*/ 	.short	0x0018
        /*0024*/ 	.byte	0x00, 0xf0, 0x11, 0x00


	//----- nvinfo : EIATTR_KPARAM_INFO
	.align		4
.L_41:
        /*0028*/ 	.byte	0x04, 0x17
        /*002a*/ 	.short	(.L_43 - .L_42)
.L_42:
        /*002c*/ 	.word	0x00000000
        /*0030*/ 	.short	0x0002
        /*0032*/ 	.short	0x0010
        /*0034*/ 	.byte	0x00, 0xf5, 0x21, 0x00


	//----- nvinfo : EIATTR_KPARAM_INFO
	.align		4
.L_43:
        /*0038*/ 	.byte	0x04, 0x17
        /*003a*/ 	.short	(.L_45 - .L_44)
.L_44:
        /*003c*/ 	.word	0x00000000
        /*0040*/ 	.short	0x0001
        /*0042*/ 	.short	0x0008
        /*0044*/ 	.byte	0x00, 0xf5, 0x21, 0x00


	//----- nvinfo : EIATTR_KPARAM_INFO
	.align		4
.L_45:
        /*0048*/ 	.byte	0x04, 0x17
        /*004a*/ 	.short	(.L_47 - .L_46)
.L_46:
        /*004c*/ 	.word	0x00000000
        /*0050*/ 	.short	0x0000
        /*0052*/ 	.short	0x0000
        /*0054*/ 	.byte	0x00, 0xf5, 0x21, 0x00


	//----- nvinfo : EIATTR_SPARSE_MMA_MASK
	.align		4
.L_47:
        /*0058*/ 	.byte	0x03, 0x50
        /*005a*/ 	.short	0x0000


	//----- nvinfo : EIATTR_MAXREG_COUNT
	.align		4
        /*005c*/ 	.byte	0x03, 0x1b
        /*005e*/ 	.short	0x00ff


	//----- nvinfo : EIATTR_NUM_BARRIERS
	.align		4
        /*0060*/ 	.byte	0x02, 0x4c
        /*0062*/ 	.byte	0x01
	.zero		1


	//----- nvinfo : EIATTR_MERCURY_ISA_VERSION
	.align		4
        /*0064*/ 	.byte	0x03, 0x5f
        /*0066*/ 	.short	0x0101


	//----- nvinfo : EIATTR_VRC_CTA_INIT_COUNT
	.align		4
        /*0068*/ 	.byte	0x02, 0x4a
	.zero		1
	.zero		1


	//----- nvinfo : EIATTR_EXIT_INSTR_OFFSETS
	.align		4
        /*006c*/ 	.byte	0x04, 0x1c
        /*006e*/ 	.short	(.L_49 - .L_48)


	//   ....[0]....
.L_48:
        /*0070*/ 	.word	0x000005e0


	//   ....[1]....
        /*0074*/ 	.word	0x00000630


	//----- nvinfo : EIATTR_CBANK_PARAM_SIZE
	.align		4
.L_49:
        /*0078*/ 	.byte	0x03, 0x19
        /*007a*/ 	.short	0x0020


	//----- nvinfo : EIATTR_PARAM_CBANK
	.align		4
        /*007c*/ 	.byte	0x04, 0x0a
        /*007e*/ 	.short	(.L_51 - .L_50)
	.align		4
.L_50:
        /*0080*/ 	.word	index@(.nv.constant0._Z16staticTileKernelILi16EEvPKfS1_Pfii)
        /*0084*/ 	.short	0x0380
        /*0086*/ 	.short	0x0020


	//----- nvinfo : EIATTR_SW_WAR
	.align		4
.L_51:
        /*0088*/ 	.byte	0x04, 0x36
        /*008a*/ 	.short	(.L_53 - .L_52)
.L_52:
        /*008c*/ 	.word	0x00000008
.L_53:


//--------------------- .nv.info._Z16staticTileKernelILi8EEvPKfS1_Pfii --------------------------
	.section	.nv.info._Z16staticTileKernelILi8EEvPKfS1_Pfii,"",@"SHT_CUDA_INFO"
	.sectionflags	@""
	.align	4


	//----- nvinfo : EIATTR_CUDA_API_VERSION
	.align		4
        /*0000*/ 	.byte	0x04, 0x37
        /*0002*/ 	.short	(.L_55 - .L_54)
.L_54:
        /*0004*/ 	.word	0x00000082


	//----- nvinfo : EIATTR_KPARAM_INFO
	.align		4
.L_55:
        /*0008*/ 	.byte	0x04, 0x17
        /*000a*/ 	.short	(.L_57 - .L_56)
.L_56:
        /*000c*/ 	.word	0x00000000
        /*0010*/ 	.short	0x0004
        /*0012*/ 	.short	0x001c
        /*0014*/ 	.byte	0x00, 0xf0, 0x11, 0x00


	//----- nvinfo : EIATTR_KPARAM_INFO
	.align		4
.L_57:
        /*0018*/ 	.byte	0x04, 0x17
        /*001a*/ 	.short	(.L_59 - .L_58)
.L_58:
        /*001c*/ 	.word	0x00000000
        /*0020*/ 	.short	0x0003
        /*0022*/ 	.short	0x0018
        /*0024*/ 	.byte	0x00, 0xf0, 0x11, 0x00


	//----- nvinfo : EIATTR_KPARAM_INFO
	.align		4
.L_59:
        /*0028*/ 	.byte	0x04, 0x17
        /*002a*/ 	.short	(.L_61 - .L_60)
.L_60:
        /*002c*/ 	.word	0x00000000
        /*0030*/ 	.short	0x0002
        /*0032*/ 	.short	0x0010
        /*0034*/ 	.byte	0x00, 0xf5, 0x21, 0x00


	//----- nvinfo : EIATTR_KPARAM_INFO
	.align		4
.L_61:
        /*0038*/ 	.byte	0x04, 0x17
        /*003a*/ 	.short	(.L_63 - .L_62)
.L_62:
        /*003c*/ 	.word	0x00000000
        /*0040*/ 	.short	0x0001
        /*0042*/ 	.short	0x0008
        /*0044*/ 	.byte	0x00, 0xf5, 0x21, 0x00


	//----- nvinfo : EIATTR_KPARAM_INFO
	.align		4
.L_63:
        /*0048*/ 	.byte	0x04, 0x17
        /*004a*/ 	.short	(.L_65 - .L_64)
.L_64:
        /*004c*/ 	.word	0x00000000
        /*0050*/ 	.short	0x0000
        /*0052*/ 	.short	0x0000
        /*0054*/ 	.byte	0x00, 0xf5, 0x21, 0x00


	//----- nvinfo : EIATTR_SPARSE_MMA_MASK
	.align		4
.L_65:
        /*0058*/ 	.byte	0x03, 0x50
        /*005a*/ 	.short	0x0000


	//----- nvinfo : EIATTR_MAXREG_COUNT
	.align		4
        /*005c*/ 	.byte	0x03, 0x1b
        /*005e*/ 	.short	0x00ff


	//----- nvinfo : EIATTR_NUM_BARRIERS
	.align		4
        /*0060*/ 	.byte	0x02, 0x4c
        /*0062*/ 	.byte	0x01
	.zero		1


	//----- nvinfo : EIATTR_MERCURY_ISA_VERSION
	.align		4
        /*0064*/ 	.byte	0x03, 0x5f
        /*0066*/ 	.short	0x0101


	//----- nvinfo : EIATTR_VRC_CTA_INIT_COUNT
	.align		4
        /*0068*/ 	.byte	0x02, 0x4a
	.zero		1
	.zero		1


	//----- nvinfo : EIATTR_EXIT_INSTR_OFFSETS
	.align		4
        /*006c*/ 	.byte	0x04, 0x1c
        /*006e*/ 	.short	(.L_67 - .L_66)


	//   ....[0]....
.L_66:
        /*0070*/ 	.word	0x00000a50


	//   ....[1]....
        /*0074*/ 	.word	0x00000aa0


	//----- nvinfo : EIATTR_CBANK_PARAM_SIZE
	.align		4
.L_67:
        /*0078*/ 	.byte	0x03, 0x19
        /*007a*/ 	.short	0x0020


	//----- nvinfo : EIATTR_PARAM_CBANK
	.align		4
        /*007c*/ 	.byte	0x04, 0x0a
        /*007e*/ 	.short	(.L_69 - .L_68)
	.align		4
.L_68:
        /*0080*/ 	.word	index@(.nv.constant0._Z16staticTileKernelILi8EEvPKfS1_Pfii)
        /*0084*/ 	.short	0x0380
        /*0086*/ 	.short	0x0020


	//----- nvinfo : EIATTR_SW_WAR
	.align		4
.L_69:
        /*0088*/ 	.byte	0x04, 0x36
        /*008a*/ 	.short	(.L_71 - .L_70)
.L_70:
        /*008c*/ 	.word	0x00000008
.L_71:


//--------------------- .nv.callgraph             --------------------------
	.section	.nv.callgraph,"",@"SHT_CUDA_CALLGRAPH"
	.align	4
	.sectionentsize	8
	.align		4
        /*0000*/ 	.word	0x00000000
	.align		4
        /*0004*/ 	.word	0xffffffff
	.align		4
        /*0008*/ 	.word	0x00000000
	.align		4
        /*000c*/ 	.word	0xfffffffe
	.align		4
        /*0010*/ 	.word	0x00000000
	.align		4
        /*0014*/ 	.word	0xfffffffd
	.align		4
        /*0018*/ 	.word	0x00000000
	.align		4
        /*001c*/ 	.word	0xfffffffc


//--------------------- .text._Z16staticTileKernelILi32EEvPKfS1_Pfii --------------------------
	.section	.text._Z16staticTileKernelILi32EEvPKfS1_Pfii,"ax",@progbits
	.align	128
        .global         _Z16staticTileKernelILi32EEvPKfS1_Pfii
        .type           _Z16staticTileKernelILi32EEvPKfS1_Pfii,@function
        .size           _Z16staticTileKernelILi32EEvPKfS1_Pfii,(.L_x_10 - _Z16staticTileKernelILi32EEvPKfS1_Pfii)
        .other          _Z16staticTileKernelILi32EEvPKfS1_Pfii,@"STO_CUDA_ENTRY STV_DEFAULT"
_Z16staticTileKernelILi32EEvPKfS1_Pfii:
.text._Z16staticTileKernelILi32EEvPKfS1_Pfii:
[----:B------:R-:W-:Y:S01]  /*0000*/  LDC R1, c[0x0][0x37c] ;  /* 0x0000df00ff017b82 */ /* 0x000fe20000000800 */
[----:B------:R-:W0:Y:S01]  /*0010*/  S2R R2, SR_CTAID.X ;  /* 0x0000000000027919 */ /* 0x000e220000002500 */
[----:B------:R-:W1:Y:S01]  /*0020*/  LDCU UR8, c[0x0][0x398] ;  /* 0x00007300ff0877ac */ /* 0x000e620008000800 */
[----:B------:R-:W-:Y:S01]  /*0030*/  HFMA2 R23, -RZ, RZ, 0, 0 ;  /* 0x00000000ff177431 */ /* 0x000fe200000001ff */
[----:B------:R-:W0:Y:S01]  /*0040*/  S2R R16, SR_TID.X ;  /* 0x0000000000107919 */ /* 0x000e220000002100 */
[----:B------:R-:W2:Y:S01]  /*0050*/  LDCU UR13, c[0x0][0x39c] ;  /* 0x00007380ff0d77ac */ /* 0x000ea20008000800 */
[----:B------:R-:W3:Y:S01]  /*0060*/  S2R R21, SR_CTAID.Y ;  /* 0x0000000000157919 */ /* 0x000ee20000002600 */
[----:B------:R-:W4:Y:S01]  /*0070*/  LDCU.64 UR10, c[0x0][0x358] ;  /* 0x00006b00ff0a77ac */ /* 0x000f220008000a00 */
[----:B------:R-:W3:Y:S01]  /*0080*/  S2R R17, SR_TID.Y ;  /* 0x0000000000117919 */ /* 0x000ee20000002200 */
[----:B-1----:R-:W-:Y:S01]  /*0090*/  UISETP.GE.AND UP0, UPT, UR8, 0x1, UPT ;  /* 0x000000010800788c */ /* 0x002fe2000bf06270 */
[----:B0-----:R-:W-:-:S04]  /*00a0*/  LEA R19, R2, R16, 0x5 ;  /* 0x0000001002137211 */ /* 0x001fc800078e28ff */
[----:B--2---:R-:W-:Y:S02]  /*00b0*/  ISETP.GE.AND P0, PT, R19, UR13, PT ;  /* 0x0000000d13007c0c */ /* 0x004fe4000bf06270 */
[----:B---3--:R-:W-:Y:S02]  /*00c0*/  LEA R21, R21, R17, 0x5 ;  /* 0x0000001115157211 */ /* 0x008fe400078e28ff */
[----:B----4-:R-:W-:Y:S09]  /*00d0*/  BRA.U !UP0, `(.L_x_0) ;  /* 0x0000000508cc7547 */ /* 0x010ff2000b800000 */
[----:B------:R-:W0:Y:S01]  /*00e0*/  S2UR UR7, SR_CgaCtaId ;  /* 0x00000000000779c3 */ /* 0x000e220000008800 */
[----:B------:R-:W1:Y:S01]  /*00f0*/  LDCU UR12, c[0x0][0x39c] ;  /* 0x00007380ff0c77ac */ /* 0x000e620008000800 */
[----:B------:R-:W-:Y:S01]  /*0100*/  MOV R23, RZ ;  /* 0x000000ff00177202 */ /* 0x000fe20000000f00 */
[----:B------:R-:W-:Y:S01]  /*0110*/  IMAD R6, R21, UR8, R16 ;  /* 0x0000000815067c24 */ /* 0x000fe2000f8e0210 */
[----:B------:R-:W-:Y:S01]  /*0120*/  UMOV UR5, 0x400 ;  /* 0x0000040000057882 */ /* 0x000fe20000000000 */
[----:B------:R-:W-:-:S03]  /*0130*/  UIADD3 UR4, UPT, UPT, UR8, 0x1f, URZ ;  /* 0x0000001f08047890 */ /* 0x000fc6000fffe0ff */
[----:B------:R-:W2:Y:S01]  /*0140*/  LDC R0, c[0x0][0x39c] ;  /* 0x0000e700ff007b82 */ /* 0x000ea20000000800 */
[----:B------:R-:W-:Y:S02]  /*0150*/  UIADD3 UR6, UPT, UPT, UR5, 0x1000, URZ ;  /* 0x0000100005067890 */ /* 0x000fe4000fffe0ff */
[----:B------:R-:W-:Y:S01]  /*0160*/  USHF.R.U32.HI UR4, URZ, 0x5, UR4 ;  /* 0x00000005ff047899 */ /* 0x000fe20008011604 */
[----:B------:R-:W3:Y:S03]  /*0170*/  LDCU UR9, c[0x0][0x398] ;  /* 0x00007300ff0977ac */ /* 0x000ee60008000800 */
[----:B------:R-:W-:Y:S01]  /*0180*/  UIADD3 UR4, UPT, UPT, -UR4, URZ, URZ ;  /* 0x000000ff04047290 */ /* 0x000fe2000fffe1ff */
[----:B-1----:R-:W-:Y:S01]  /*0190*/  IMAD R7, R17, UR12, R16 ;  /* 0x0000000c11077c24 */ /* 0x002fe2000f8e0210 */
[----:B0-----:R-:W-:-:S04]  /*01a0*/  ULEA UR5, UR7, UR5, 0x18 ;  /* 0x0000000507057291 */ /* 0x001fc8000f8ec0ff */
[----:B------:R-:W-:Y:S01]  /*01b0*/  LEA R7, R2, R7, 0x5 ;  /* 0x0000000702077211 */ /* 0x000fe200078e28ff */
[----:B------:R-:W-:Y:S01]  /*01c0*/  ULEA UR6, UR7, UR6, 0x18 ;  /* 0x0000000607067291 */ /* 0x000fe2000f8ec0ff */
[----:B------:R-:W-:-:S05]  /*01d0*/  LEA R5, R17, UR5, 0x7 ;  /* 0x0000000511057c11 */ /* 0x000fca000f8e38ff */
[C---:B------:R-:W-:Y:S02]  /*01e0*/  LEA R3, R16.reuse, UR6, 0x2 ;  /* 0x0000000610037c11 */ /* 0x040fe4000f8e10ff */
[----:B------:R-:W-:Y:S02]  /*01f0*/  LEA R4, R16, R5, 0x2 ;  /* 0x0000000510047211 */ /* 0x000fe400078e10ff */
[----:B---3--:R-:W-:-:S07]  /*0200*/  LEA R2, R17, R3, 0x7 ;  /* 0x0000000311027211 */ /* 0x008fce00078e38ff */
.L_x_1:
[----:B------:R-:W-:Y:S01]  /*0210*/  VIMNMX.U32 R8, PT, PT, R21, R16, !PT ;  /* 0x0000001015087248 */ /* 0x000fe20007fe0000 */
[----:B------:R-:W-:Y:S01]  /*0220*/  UMOV UR8, UR9 ;  /* 0x0000000900087c82 */ /* 0x000fe20008000000 */
[-C--:B--2---:R-:W-:Y:S01]  /*0230*/  ISETP.GE.U32.AND P1, PT, R17, R0.reuse, PT ;  /* 0x000000001100720c */ /* 0x084fe20003f26070 */
[----:B------:R-:W-:Y:S01]  /*0240*/  HFMA2 R22, -RZ, RZ, 0, 0 ;  /* 0x00000000ff167431 */ /* 0x000fe200000001ff */
[----:B------:R-:W-:Y:S02]  /*0250*/  ISETP.GE.U32.AND P2, PT, R8, UR8, PT ;  /* 0x0000000808007c0c */ /* 0x000fe4000bf46070 */
[----:B------:R-:W-:Y:S02]  /*0260*/  ISETP.GE.OR P1, PT, R19, R0, P1 ;  /* 0x000000001300720c */ /* 0x000fe40000f26670 */
[----:B------:R-:W-:-:S09]  /*0270*/  MOV R26, RZ ;  /* 0x000000ff001a7202 */ /* 0x000fd20000000f00 */
[----:B------:R-:W0:Y:S08]  /*0280*/  @!P2 LDC.64 R10, c[0x0][0x380] ;  /* 0x0000e000ff0aab82 */ /* 0x000e300000000a00 */
[----:B------:R-:W1:Y:S01]  /*0290*/  @!P1 LDC.64 R8, c[0x0][0x388] ;  /* 0x0000e200ff089b82 */ /* 0x000e620000000a00 */
[----:B0-----:R-:W-:-:S05]  /*02a0*/  @!P2 IMAD.WIDE.U32 R10, R6, 0x4, R10 ;  /* 0x00000004060aa825 */ /* 0x001fca00078e000a */
[----:B------:R-:W2:Y:S01]  /*02b0*/  @!P2 LDG.E R22, desc[UR10][R10.64] ;  /* 0x0000000a0a16a981 */ /* 0x000ea2000c1e1900 */
[----:B-1----:R-:W-:-:S05]  /*02c0*/  @!P1 IMAD.WIDE.U32 R24, R7, 0x4, R8 ;  /* 0x0000000407189825 */ /* 0x002fca00078e0008 */
[----:B------:R-:W3:Y:S01]  /*02d0*/  @!P1 LDG.E R26, desc[UR10][R24.64] ;  /* 0x0000000a181a9981 */ /* 0x000ee2000c1e1900 */
[----:B------:R-:W-:-:S04]  /*02e0*/  UIADD3 UR4, UPT, UPT, UR4, 0x1, URZ ;  /* 0x0000000104047890 */ /* 0x000fc8000fffe0ff */
[----:B------:R-:W-:Y:S01]  /*02f0*/  UISETP.NE.AND UP0, UPT, UR4, URZ, UPT ;  /* 0x000000ff0400728c */ /* 0x000fe2000bf05270 */
[----:B------:R-:W-:Y:S01]  /*0300*/  IADD3 R17, PT, PT, R17, 0x20, RZ ;  /* 0x0000002011117810 */ /* 0x000fe20007ffe0ff */
[----:B--2---:R-:W-:Y:S04]  /*0310*/  STS [R4], R22 ;  /* 0x0000001604007388 */ /* 0x004fe80000000800 */
[----:B---3--:R-:W-:Y:S01]  /*0320*/  STS [R2], R26 ;  /* 0x0000001a02007388 */ /* 0x008fe20000000800 */
[----:B------:R-:W-:Y:S06]  /*0330*/  BAR.SYNC.DEFER_BLOCKING 0x0 ;  /* 0x0000000000007b1d */ /* 0x000fec0000010000 */
[----:B------:R-:W-:Y:S04]  /*0340*/  LDS R28, [R3] ;  /* 0x00000000031c7984 */ /* 0x000fe80000000800 */
[----:B------:R-:W0:Y:S04]  /*0350*/  LDS.128 R12, [R5] ;  /* 0x00000000050c7984 */ /* 0x000e280000000c00 */
[----:B------:R-:W1:Y:S04]  /*0360*/  LDS R25, [R3+0x80] ;  /* 0x0000800003197984 */ /* 0x000e680000000800 */
[----:B------:R-:W2:Y:S04]  /*0370*/  LDS R29, [R3+0x100] ;  /* 0x00010000031d7984 */ /* 0x000ea80000000800 */
[----:B------:R-:W3:Y:S04]  /*0380*/  LDS R20, [R3+0x180] ;  /* 0x0001800003147984 */ /* 0x000ee80000000800 */
[----:B------:R-:W-:Y:S04]  /*0390*/  LDS R27, [R3+0x200] ;  /* 0x00020000031b7984 */ /* 0x000fe80000000800 */
[----:B------:R-:W4:Y:S04]  /*03a0*/  LDS.128 R8, [R5+0x10] ;  /* 0x0000100005087984 */ /* 0x000f280000000c00 */
[----:B------:R-:W5:Y:S04]  /*03b0*/  LDS R18, [R3+0x280] ;  /* 0x0002800003127984 */ /* 0x000f680000000800 */
[----:B------:R-:W-:Y:S04]  /*03c0*/  LDS R22, [R3+0x380] ;  /* 0x0003800003167984 */ /* 0x000fe80000000800 */
[----:B------:R-:W-:Y:S01]  /*03d0*/  LDS R24, [R3+0x580] ;  /* 0x0005800003187984 */ /* 0x000fe20000000800 */
[----:B0-----:R-:W-:-:S03]  /*03e0*/  FFMA R12, R12, R28, R23 ;  /* 0x0000001c0c0c7223 */ /* 0x001fc60000000017 */
[----:B------:R-:W0:Y:S01]  /*03f0*/  LDS R23, [R3+0x300] ;  /* 0x0003000003177984 */ /* 0x000e220000000800 */
[----:B-1----:R-:W-:-:S03]  /*0400*/  FFMA R12, R25, R13, R12 ;  /* 0x0000000d190c7223 */ /* 0x002fc6000000000c */
[----:B------:R-:W-:Y:S01]  /*0410*/  LDS R25, [R3+0x400] ;  /* 0x0004000003197984 */ /* 0x000fe20000000800 */
[----:B--2---:R-:W-:-:S04]  /*0420*/  FFMA R29, R29, R14, R12 ;  /* 0x0000000e1d1d7223 */ /* 0x004fc8000000000c */
[----:B---3--:R-:W-:Y:S02]  /*0430*/  FFMA R29, R20, R15, R29 ;  /* 0x0000000f141d7223 */ /* 0x008fe4000000001d */
[----:B------:R-:W1:Y:S04]  /*0440*/  LDS.128 R12, [R5+0x20] ;  /* 0x00002000050c7984 */ /* 0x000e680000000c00 */
[----:B------:R-:W2:Y:S01]  /*0450*/  LDS R20, [R3+0x480] ;  /* 0x0004800003147984 */ /* 0x000ea20000000800 */
[----:B----4-:R-:W-:-:S03]  /*0460*/  FFMA R29, R8, R27, R29 ;  /* 0x0000001b081d7223 */ /* 0x010fc6000000001d */
[----:B------:R-:W3:Y:S01]  /*0470*/  LDS R27, [R3+0x500] ;  /* 0x00050000031b7984 */ /* 0x000ee20000000800 */
[----:B-----5:R-:W-:-:S04]  /*0480*/  FFMA R18, R18, R9, R29 ;  /* 0x0000000912127223 */ /* 0x020fc8000000001d */
[----:B0-----:R-:W-:Y:S02]  /*0490*/  FFMA R23, R23, R10, R18 ;  /* 0x0000000a17177223 */ /* 0x001fe40000000012 */
[----:B------:R-:W-:Y:S02]  /*04a0*/  LDS R18, [R3+0x680] ;  /* 0x0006800003127984 */ /* 0x000fe40000000800 */
[----:B------:R-:W-:Y:S02]  /*04b0*/  FFMA R29, R22, R11, R23 ;  /* 0x0000000b161d7223 */ /* 0x000fe40000000017 */
[----:B------:R-:W-:Y:S04]  /*04c0*/  LDS R23, [R3+0x600] ;  /* 0x0006000003177984 */ /* 0x000fe80000000800 */
[----:B------:R-:W0:Y:S01]  /*04d0*/  LDS.128 R8, [R5+0x30] ;  /* 0x0000300005087984 */ /* 0x000e220000000c00 */
[----:B-1----:R-:W-:-:S03]  /*04e0*/  FFMA R29, R12, R25, R29 ;  /* 0x000000190c1d7223 */ /* 0x002fc6000000001d */
[----:B------:R-:W1:Y:S01]  /*04f0*/  LDS R25, [R3+0x700] ;  /* 0x0007000003197984 */ /* 0x000e620000000800 */
[----:B--2---:R-:W-:-:S03]  /*0500*/  FFMA R20, R20, R13, R29 ;  /* 0x0000000d14147223 */ /* 0x004fc6000000001d */
[----:B------:R-:W2:Y:S01]  /*0510*/  LDS R22, [R3+0x780] ;  /* 0x0007800003167984 */ /* 0x000ea20000000800 */
[----:B---3--:R-:W-:-:S03]  /*0520*/  FFMA R27, R27, R14, R20 ;  /* 0x0000000e1b1b7223 */ /* 0x008fc60000000014 */
[----:B------:R-:W-:Y:S01]  /*0530*/  LDS R20, [R3+0x880] ;  /* 0x0008800003147984 */ /* 0x000fe20000000800 */
[----:B------:R-:W-:-:S03]  /*0540*/  FFMA R29, R24, R15, R27 ;  /* 0x0000000f181d7223 */ /* 0x000fc6000000001b */
[----:B------:R-:W-:Y:S04]  /*0550*/  LDS R27, [R3+0x800] ;  /* 0x00080000031b7984 */ /* 0x000fe80000000800 */
[----:B------:R-:W3:Y:S04]  /*0560*/  LDS.128 R12, [R5+0x40] ;  /* 0x00004000050c7984 */ /* 0x000ee80000000c00 */
[----:B------:R-:W-:Y:S01]  /*0570*/  LDS R24, [R3+0x980] ;  /* 0x0009800003187984 */ /* 0x000fe20000000800 */
[----:B0-----:R-:W-:-:S03]  /*0580*/  FFMA R29, R8, R23, R29 ;  /* 0x00000017081d7223 */ /* 0x001fc6000000001d */
[----:B------:R-:W0:Y:S01]  /*0590*/  LDS R23, [R3+0x900] ;  /* 0x0009000003177984 */ /* 0x000e220000000800 */
[----:B------:R-:W-:-:S04]  /*05a0*/  FFMA R18, R18, R9, R29 ;  /* 0x0000000912127223 */ /* 0x000fc8000000001d */
[----:B-1----:R-:W-:Y:S02]  /*05b0*/  FFMA R25, R25, R10, R18 ;  /* 0x0000000a19197223 */ /* 0x002fe40000000012 */
[----:B------:R-:W-:Y:S02]  /*05c0*/  LDS R18, [R3+0xa80] ;  /* 0x000a800003127984 */ /* 0x000fe40000000800 */
[----:B--2---:R-:W-:Y:S02]  /*05d0*/  FFMA R29, R22, R11, R25 ;  /* 0x0000000b161d7223 */ /* 0x004fe40000000019 */
[----:B------:R-:W-:Y:S04]  /*05e0*/  LDS R25, [R3+0xa00] ;  /* 0x000a000003197984 */ /* 0x000fe80000000800 */
[----:B------:R-:W1:Y:S01]  /*05f0*/  LDS.128 R8, [R5+0x50] ;  /* 0x0000500005087984 */ /* 0x000e620000000c00 */
[----:B---3--:R-:W-:-:S03]  /*0600*/  FFMA R29, R12, R27, R29 ;  /* 0x0000001b0c1d7223 */ /* 0x008fc6000000001d */
[----:B------:R-:W2:Y:S01]  /*0610*/  LDS R27, [R3+0xb00] ;  /* 0x000b0000031b7984 */ /* 0x000ea20000000800 */
[----:B------:R-:W-:-:S03]  /*0620*/  FFMA R12, R20, R13, R29 ;  /* 0x0000000d140c7223 */ /* 0x000fc6000000001d */
[----:B------:R-:W3:Y:S04]  /*0630*/  LDS R20, [R3+0xb80] ;  /* 0x000b800003147984 */ /* 0x000ee80000000800 */
[----:B------:R-:W-:Y:S01]  /*0640*/  LDS R22, [R3+0xc80] ;  /* 0x000c800003167984 */ /* 0x000fe20000000800 */
[----:B0-----:R-:W-:-:S04]  /*0650*/  FFMA R23, R23, R14, R12 ;  /* 0x0000000e17177223 */ /* 0x001fc8000000000c */
[----:B------:R-:W-:Y:S02]  /*0660*/  FFMA R29, R24, R15, R23 ;  /* 0x0000000f181d7223 */ /* 0x000fe40000000017 */
[----:B------:R-:W-:Y:S04]  /*0670*/  LDS R23, [R3+0xc00] ;  /* 0x000c000003177984 */ /* 0x000fe80000000800 */
[----:B------:R-:W0:Y:S01]  /*0680*/  LDS.128 R12, [R5+0x60] ;  /* 0x00006000050c7984 */ /* 0x000e220000000c00 */
[----:B-1----:R-:W-:-:S04]  /*0690*/  FFMA R25, R8, R25, R29 ;  /* 0x0000001908197223 */ /* 0x002fc8000000001d */
[----:B------:R-:W-:Y:S02]  /*06a0*/  FFMA R18, R18, R9, R25 ;  /* 0x0000000912127223 */ /* 0x000fe40000000019 */
[----:B------:R-:W1:Y:S02]  /*06b0*/  LDS R25, [R3+0xd00] ;  /* 0x000d000003197984 */ /* 0x000e640000000800 */
[----:B--2---:R-:W-:Y:S02]  /*06c0*/  FFMA R27, R27, R10, R18 ;  /* 0x0000000a1b1b7223 */ /* 0x004fe40000000012 */
[----:B------:R-:W2:Y:S02]  /*06d0*/  LDS R18, [R3+0xd80] ;  /* 0x000d800003127984 */ /* 0x000ea40000000800 */
[----:B---3--:R-:W-:Y:S02]  /*06e0*/  FFMA R29, R20, R11, R27 ;  /* 0x0000000b141d7223 */ /* 0x008fe4000000001b */
[----:B------:R-:W-:Y:S04]  /*06f0*/  LDS R27, [R3+0xe00] ;  /* 0x000e0000031b7984 */ /* 0x000fe80000000800 */
[----:B------:R-:W3:Y:S04]  /*0700*/  LDS.128 R8, [R5+0x70] ;  /* 0x0000700005087984 */ /* 0x000ee80000000c00 */
[----:B------:R-:W4:Y:S01]  /*0710*/  LDS R20, [R3+0xe80] ;  /* 0x000e800003147984 */ /* 0x000f220000000800 */
[----:B0-----:R-:W-:-:S03]  /*0720*/  FFMA R29, R12, R23, R29 ;  /* 0x000000170c1d7223 */ /* 0x001fc6000000001d */
[----:B------:R-:W0:Y:S04]  /*0730*/  LDS R23, [R3+0xf00] ;  /* 0x000f000003177984 */ /* 0x000e280000000800 */
[----:B------:R-:W5:Y:S01]  /*0740*/  LDS R12, [R3+0xf80] ;  /* 0x000f8000030c7984 */ /* 0x000f620000000800 */
[----:B------:R-:W-:-:S04]  /*0750*/  FFMA R22, R22, R13, R29 ;  /* 0x0000000d16167223 */ /* 0x000fc8000000001d */
[----:B-1----:R-:W-:-:S04]  /*0760*/  FFMA R25, R25, R14, R22 ;  /* 0x0000000e19197223 */ /* 0x002fc80000000016 */
[----:B--2---:R-:W-:-:S04]  /*0770*/  FFMA R15, R18, R15, R25 ;  /* 0x0000000f120f7223 */ /* 0x004fc80000000019 */
[----:B---3--:R-:W-:-:S04]  /*0780*/  FFMA R15, R8, R27, R15 ;  /* 0x0000001b080f7223 */ /* 0x008fc8000000000f */
[----:B----4-:R-:W-:Y:S01]  /*0790*/  FFMA R20, R20, R9, R15 ;  /* 0x0000000914147223 */ /* 0x010fe2000000000f */
[----:B------:R-:W-:Y:S02]  /*07a0*/  IADD3 R16, PT, PT, R16, 0x20, RZ ;  /* 0x0000002010107810 */ /* 0x000fe40007ffe0ff */
[----:B------:R-:W-:Y:S02]  /*07b0*/  IADD3 R6, PT, PT, R6, 0x20, RZ ;  /* 0x0000002006067810 */ /* 0x000fe40007ffe0ff */
[----:B------:R-:W-:Y:S01]  /*07c0*/  LEA R7, R0, R7, 0x5 ;  /* 0x0000000700077211 */ /* 0x000fe200078e28ff */
[----:B0-----:R-:W-:-:S04]  /*07d0*/  FFMA R23, R23, R10, R20 ;  /* 0x0000000a17177223 */ /* 0x001fc80000000014 */
[----:B-----5:R-:W-:Y:S01]  /*07e0*/  FFMA R23, R12, R11, R23 ;  /* 0x0000000b0c177223 */ /* 0x020fe20000000017 */
[----:B------:R-:W-:Y:S06]  /*07f0*/  BAR.SYNC.DEFER_BLOCKING 0x0 ;  /* 0x0000000000007b1d */ /* 0x000fec0000010000 */
[----:B------:R-:W-:Y:S05]  /*0800*/  BRA.U UP0, `(.L_x_1) ;  /* 0xfffffff900807547 */ /* 0x000fea000b83ffff */
.L_x_0:
[----:B------:R-:W-:-:S13]  /*0810*/  ISETP.GE.OR P0, PT, R21, UR8, P0 ;  /* 0x0000000815007c0c */ /* 0x000fda0008706670 */
[----:B------:R-:W-:Y:S05]  /*0820*/  @P0 EXIT ;  /* 0x000000000000094d */ /* 0x000fea0003800000 */
[----:B------:R-:W0:Y:S01]  /*0830*/  LDC.64 R2, c[0x0][0x390] ;  /* 0x0000e400ff027b82 */ /* 0x000e220000000a00 */
[----:B------:R-:W-:-:S04]  /*0840*/  IMAD R19, R21, UR13, R19 ;  /* 0x0000000d15137c24 */ /* 0x000fc8000f8e0213 */
[----:B0-----:R-:W-:-:S05]  /*0850*/  IMAD.WIDE R2, R19, 0x4, R2 ;  /* 0x0000000413027825 */ /* 0x001fca00078e0202 */
[----:B------:R-:W-:Y:S01]  /*0860*/  STG.E desc[UR10][R2.64], R23 ;  /* 0x0000001702007986 */ /* 0x000fe2000c10190a */
[----:B------:R-:W-:Y:S05]  /*0870*/  EXIT ;  /* 0x000000000000794d */ /* 0x000fea0003800000 */
.L_x_2:
[----:B------:R-:W-:-:S00]  /*0880*/  BRA `(.L_x_2) ;  /* 0xfffffffc00fc7947 */ /* 0x000fc0000383ffff */
[----:B------:R-:W-:-:S00]  /*0890*/  NOP ;  /* 0x0000000000007918 */ /* 0x000fc00000000000 */
        /* <DEDUP_REMOVED lines=14> */
.L_x_10:


//--------------------- .text._Z16staticTileKernelILi16EEvPKfS1_Pfii --------------------------
	.section	.text._Z16staticTileKernelILi16EEvPKfS1_Pfii,"ax",@progbits
	.align	128
        .global         _Z16staticTileKernelILi16EEvPKfS1_Pfii
        .type           _Z16staticTileKernelILi16EEvPKfS1_Pfii,@function
        .size           _Z16staticTileKernelILi16EEvPKfS1_Pfii,(.L_x_11 - _Z16staticTileKernelILi16EEvPKfS1_Pfii)
        .other          _Z16staticTileKernelILi16EEvPKfS1_Pfii,@"STO_CUDA_ENTRY STV_DEFAULT"
_Z16staticTileKernelILi16EEvPKfS1_Pfii:
.text._Z16staticTileKernelILi16EEvPKfS1_Pfii:
        /* <DEDUP_REMOVED lines=33> */
.L_x_4:
        /* <DEDUP_REMOVED lines=15> */
[----:B------:R-:W-:Y:S02]  /*0300*/  IADD3 R2, PT, PT, R2, 0x10, RZ ;  /* 0x0000001002027810 */ /* 0x000fe40007ffe0ff */
[----:B------:R-:W-:Y:S02]  /*0310*/  IADD3 R12, PT, PT, R12, 0x10, RZ ;  /* 0x000000100c0c7810 */ /* 0x000fe40007ffe0ff */
[----:B------:R-:W-:Y:S02]  /*0320*/  IADD3 R13, PT, PT, R13, 0x10, RZ ;  /* 0x000000100d0d7810 */ /* 0x000fe40007ffe0ff */
[----:B------:R-:W-:Y:S01]  /*0330*/  LEA R16, R15, R16, 0x4 ;  /* 0x000000100f107211 */ /* 0x000fe200078e20ff */
        /* <DEDUP_REMOVED lines=11> */
[----:B------:R-:W5:Y:S04]  /*03f0*/  LDS R25, [R19+0x180] ;  /* 0x0001800013197984 */ /* 0x000f680000000800 */
[----:B------:R-:W5:Y:S04]  /*0400*/  LDS R22, [R19+0x1c0] ;  /* 0x0001c00013167984 */ /* 0x000f680000000800 */
[----:B------:R-:W-:Y:S01]  /*0410*/  LDS R24, [R19+0x240] ;  /* 0x0002400013187984 */ /* 0x000fe20000000800 */
[----:B0-----:R-:W-:-:S03]  /*0420*/  FFMA R8, R8, R28, R21 ;  /* 0x0000001c08087223 */ /* 0x001fc60000000015 */
[----:B------:R-:W-:Y:S01]  /*0430*/  LDS R21, [R19+0x200] ;  /* 0x0002000013157984 */ /* 0x000fe20000000800 */
[----:B-1----:R-:W-:-:S04]  /*0440*/  FFMA R8, R29, R9, R8 ;  /* 0x000000091d087223 */ /* 0x002fc80000000008 */
[----:B--2---:R-:W-:-:S04]  /*0450*/  FFMA R27, R27, R10, R8 ;  /* 0x0000000a1b1b7223 */ /* 0x004fc80000000008 */
[----:B---3--:R-:W-:Y:S02]  /*0460*/  FFMA R27, R26, R11, R27 ;  /* 0x0000000b1a1b7223 */ /* 0x008fe4000000001b */
[----:B------:R-:W0:Y:S02]  /*0470*/  LDS.128 R8, [R17+0x20] ;  /* 0x0000200011087984 */ /* 0x000e240000000c00 */
[----:B----4-:R-:W-:-:S04]  /*0480*/  FFMA R23, R4, R23, R27 ;  /* 0x0000001704177223 */ /* 0x010fc8000000001b */
[----:B-----5:R-:W-:Y:S02]  /*0490*/  FFMA R20, R20, R5, R23 ;  /* 0x0000000514147223 */ /* 0x020fe40000000017 */
[----:B------:R-:W1:Y:S02]  /*04a0*/  LDS R23, [R19+0x280] ;  /* 0x0002800013177984 */ /* 0x000e640000000800 */
[----:B------:R-:W-:Y:S02]  /*04b0*/  FFMA R25, R25, R6, R20 ;  /* 0x0000000619197223 */ /* 0x000fe40000000014 */
[----:B------:R-:W2:Y:S02]  /*04c0*/  LDS R20, [R19+0x2c0] ;  /* 0x0002c00013147984 */ /* 0x000ea40000000800 */
[----:B------:R-:W-:Y:S02]  /*04d0*/  FFMA R27, R22, R7, R25 ;  /* 0x00000007161b7223 */ /* 0x000fe40000000019 */
        /* <DEDUP_REMOVED lines=10> */
[----:B----4-:R-:W-:-:S04]  /*0580*/  FFMA R22, R22, R5, R11 ;  /* 0x0000000516167223 */ /* 0x010fc8000000000b */
[----:B0-----:R-:W-:-:S04]  /*0590*/  FFMA R21, R21, R6, R22 ;  /* 0x0000000615157223 */ /* 0x001fc80000000016 */
[----:B-----5:R-:W-:Y:S01]  /*05a0*/  FFMA R21, R8, R7, R21 ;  /* 0x0000000708157223 */ /* 0x020fe20000000015 */
[----:B------:R-:W-:Y:S06]  /*05b0*/  BAR.SYNC.DEFER_BLOCKING 0x0 ;  /* 0x0000000000007b1d */ /* 0x000fec0000010000 */
[----:B------:R-:W-:Y:S05]  /*05c0*/  BRA.U UP0, `(.L_x_4) ;  /* 0xfffffffd00107547 */ /* 0x000fea000b83ffff */
.L_x_3:
[----:B------:R-:W-:-:S13]  /*05d0*/  ISETP.GE.OR P0, PT, R3, UR8, P0 ;  /* 0x0000000803007c0c */ /* 0x000fda0008706670 */
[----:B------:R-:W-:Y:S05]  /*05e0*/  @P0 EXIT ;  /* 0x000000000000094d */ /* 0x000fea0003800000 */
[----:B------:R-:W0:Y:S01]  /*05f0*/  LDC.64 R4, c[0x0][0x390] ;  /* 0x0000e400ff047b82 */ /* 0x000e220000000a00 */
[----:B------:R-:W-:-:S04]  /*0600*/  IMAD R3, R3, UR13, R0 ;  /* 0x0000000d03037c24 */ /* 0x000fc8000f8e0200 */
[----:B0-----:R-:W-:-:S05]  /*0610*/  IMAD.WIDE R2, R3, 0x4, R4 ;  /* 0x0000000403027825 */ /* 0x001fca00078e0204 */
[----:B------:R-:W-:Y:S01]  /*0620*/  STG.E desc[UR10][R2.64], R21 ;  /* 0x0000001502007986 */ /* 0x000fe2000c10190a */
[----:B------:R-:W-:Y:S05]  /*0630*/  EXIT ;  /* 0x000000000000794d */ /* 0x000fea0003800000 */
.L_x_5:
        /* <DEDUP_REMOVED lines=12> */
.L_x_11:


//--------------------- .text._Z16staticTileKernelILi8EEvPKfS1_Pfii --------------------------
	.section	.text._Z16staticTileKernelILi8EEvPKfS1_Pfii,"ax",@progbits
	.align	128
        .global         _Z16staticTileKernelILi8EEvPKfS1_Pfii
        .type           _Z16staticTileKernelILi8EEvPKfS1_Pfii,@function
        .size           _Z16staticTileKernelILi8EEvPKfS1_Pfii,(.L_x_12 - _Z16staticTileKernelILi8EEvPKfS1_Pfii)
        .other          _Z16staticTileKernelILi8EEvPKfS1_Pfii,@"STO_CUDA_ENTRY STV_DEFAULT"
_Z16staticTileKernelILi8EEvPKfS1_Pfii:
.text._Z16staticTileKernelILi8EEvPKfS1_Pfii:
[----:B------:R-:W-:Y:S01]  /*0000*/  LDC R1, c[0x0][0x37c] ;  /* 0x0000df00ff017b82 */ /* 0x000fe20000000800 */
[----:B------:R-:W0:Y:S01]  /*0010*/  S2R R22, SR_CTAID.Y ;  /* 0x0000000000167919 */ /* 0x000e220000002600 */
[----:B------:R-:W1:Y:S01]  /*0020*/  LDCU UR7, c[0x0][0x398] ;  /* 0x00007300ff0777ac */ /* 0x000e620008000800 */
[----:B------:R-:W-:Y:S01]  /*0030*/  HFMA2 R23, -RZ, RZ, 0, 0 ;  /* 0x00000000ff177431 */ /* 0x000fe200000001ff */
[----:B------:R-:W0:Y:S01]  /*0040*/  S2R R3, SR_TID.Y ;  /* 0x0000000000037919 */ /* 0x000e220000002200 */
[----:B------:R-:W2:Y:S01]  /*0050*/  LDCU.64 UR8, c[0x0][0x358] ;  /* 0x00006b00ff0877ac */ /* 0x000ea20008000a00 */
[----:B------:R-:W3:Y:S01]  /*0060*/  S2R R11, SR_CTAID.X ;  /* 0x00000000000b7919 */ /* 0x000ee20000002500 */
[----:B------:R-:W3:Y:S01]  /*0070*/  S2R R0, SR_TID.X ;  /* 0x0000000000007919 */ /* 0x000ee20000002100 */
[----:B-1----:R-:W-:Y:S01]  /*0080*/  UISETP.GE.AND UP0, UPT, UR7, 0x1, UPT ;  /* 0x000000010700788c */ /* 0x002fe2000bf06270 */
[----:B0-----:R-:W-:Y:S02]  /*0090*/  LEA R22, R22, R3, 0x3 ;  /* 0x0000000316167211 */ /* 0x001fe400078e18ff */
[----:B---3--:R-:W-:-:S06]  /*00a0*/  LEA R2, R11, R0, 0x3 ;  /* 0x000000000b027211 */ /* 0x008fcc00078e18ff */
[----:B--2---:R-:W-:Y:S05]  /*00b0*/  BRA.U !UP0, `(.L_x_6) ;  /* 0x0000000908587547 */ /* 0x004fea000b800000 */
[----:B------:R-:W0:Y:S01]  /*00c0*/  S2UR UR6, SR_CgaCtaId ;  /* 0x00000000000679c3 */ /* 0x000e220000008800 */
[----:B------:R-:W-:Y:S01]  /*00d0*/  UMOV UR4, 0x400 ;  /* 0x0000040000047882 */ /* 0x000fe20000000000 */
[----:B------:R-:W-:Y:S01]  /*00e0*/  UISETP.GE.U32.AND UP0, UPT, UR7, 0x9, UPT ;  /* 0x000000090700788c */ /* 0x000fe2000bf06070 */
[----:B------:R-:W-:Y:S01]  /*00f0*/  MOV R23, RZ ;  /* 0x000000ff00177202 */ /* 0x000fe20000000f00 */
[----:B------:R-:W-:Y:S02]  /*0100*/  UIADD3 UR5, UPT, UPT, UR4, 0x100, URZ ;  /* 0x0000010004057890 */ /* 0x000fe4000fffe0ff */
[----:B0-----:R-:W-:Y:S02]  /*0110*/  ULEA UR4, UR6, UR4, 0x18 ;  /* 0x0000000406047291 */ /* 0x001fe4000f8ec0ff */
[----:B------:R-:W-:Y:S02]  /*0120*/  ULEA UR5, UR6, UR5, 0x18 ;  /* 0x0000000506057291 */ /* 0x000fe4000f8ec0ff */
[----:B------:R-:W-:-:S02]  /*0130*/  UIADD3 UR6, UPT, UPT, UR7, 0x7, URZ ;  /* 0x0000000707067890 */ /* 0x000fc4000fffe0ff */
[C---:B------:R-:W-:Y:S01]  /*0140*/  LEA R5, R3.reuse, UR4, 0x5 ;  /* 0x0000000403057c11 */ /* 0x040fe2000f8e28ff */
[----:B------:R-:W-:Y:S01]  /*0150*/  UMOV UR4, URZ ;  /* 0x000000ff00047c82 */ /* 0x000fe20008000000 */
[C---:B------:R-:W-:Y:S02]  /*0160*/  LEA R4, R0.reuse, UR5, 0x2 ;  /* 0x0000000500047c11 */ /* 0x040fe4000f8e10ff */
[----:B------:R-:W-:Y:S02]  /*0170*/  LEA R6, R0, R5, 0x2 ;  /* 0x0000000500067211 */ /* 0x000fe400078e10ff */
[----:B------:R-:W-:Y:S01]  /*0180*/  LEA R7, R3, R4, 0x5 ;  /* 0x0000000403077211 */ /* 0x000fe200078e28ff */
[----:B------:R-:W-:Y:S06]  /*0190*/  BRA.U !UP0, `(.L_x_7) ;  /* 0x00000005087c7547 */ /* 0x000fec000b800000 */
[----:B------:R-:W0:Y:S01]  /*01a0*/  LDCU UR10, c[0x0][0x39c] ;  /* 0x00007380ff0a77ac */ /* 0x000e220008000800 */
[----:B------:R-:W1:Y:S01]  /*01b0*/  LDC R17, c[0x0][0x39c] ;  /* 0x0000e700ff117b82 */ /* 0x000e620000000800 */
[----:B------:R-:W-:Y:S01]  /*01c0*/  IADD3 R9, PT, PT, R3, 0x8, RZ ;  /* 0x0000000803097810 */ /* 0x000fe20007ffe0ff */
[----:B------:R-:W-:Y:S01]  /*01d0*/  IMAD R21, R22, UR7, R0 ;  /* 0x0000000716157c24 */ /* 0x000fe2000f8e0200 */
[----:B------:R-:W-:Y:S01]  /*01e0*/  USHF.R.U32.HI UR4, URZ, 0x3, UR6 ;  /* 0x00000003ff047899 */ /* 0x000fe20008011606 */
[----:B------:R-:W-:Y:S01]  /*01f0*/  MOV R23, RZ ;  /* 0x000000ff00177202 */ /* 0x000fe20000000f00 */
[----:B------:R-:W2:Y:S01]  /*0200*/  LDCU UR5, c[0x0][0x398] ;  /* 0x00007300ff0577ac */ /* 0x000ea20008000800 */
[----:B------:R-:W-:Y:S02]  /*0210*/  MOV R19, R0 ;  /* 0x0000000000137202 */ /* 0x000fe40000000f00 */
[----:B------:R-:W-:Y:S01]  /*0220*/  MOV R20, R3 ;  /* 0x0000000300147202 */ /* 0x000fe20000000f00 */
[----:B------:R-:W-:Y:S01]  /*0230*/  ULOP3.LUT UR4, UR4, 0xffffffe, URZ, 0xc0, !UPT ;  /* 0x0ffffffe04047892 */ /* 0x000fe2000f8ec0ff */
[----:B------:R-:W-:-:S03]  /*0240*/  IADD3 R21, PT, PT, R21, 0x8, RZ ;  /* 0x0000000815157810 */ /* 0x000fc60007ffe0ff */
[----:B------:R-:W-:Y:S01]  /*0250*/  UIADD3 UR4, UPT, UPT, -UR4, URZ, URZ ;  /* 0x000000ff04047290 */ /* 0x000fe2000fffe1ff */
[--C-:B0-----:R-:W-:Y:S02]  /*0260*/  IMAD R9, R9, UR10, R0.reuse ;  /* 0x0000000a09097c24 */ /* 0x101fe4000f8e0200 */
[----:B------:R-:W-:-:S03]  /*0270*/  IMAD R18, R3, UR10, R0 ;  /* 0x0000000a03127c24 */ /* 0x000fc6000f8e0200 */
[C---:B------:R-:W-:Y:S01]  /*0280*/  LEA R16, R11.reuse, R9, 0x3 ;  /* 0x000000090b107211 */ /* 0x040fe200078e18ff */
[----:B--2---:R-:W-:-:S07]  /*0290*/  IMAD R18, R11, 0x8, R18 ;  /* 0x000000080b127824 */ /* 0x004fce00078e0212 */
.L_x_8:
[----:B------:R-:W-:Y:S01]  /*02a0*/  VIMNMX.U32 R8, PT, PT, R22, R19, !PT ;  /* 0x0000001316087248 */ /* 0x000fe20007fe0000 */
[----:B------:R-:W-:Y:S01]  /*02b0*/  UMOV UR7, UR5 ;  /* 0x0000000500077c82 */ /* 0x000fe20008000000 */
[-C--:B-1----:R-:W-:Y:S01]  /*02c0*/  ISETP.GE.AND P0, PT, R2, R17.reuse, PT ;  /* 0x000000110200720c */ /* 0x082fe20003f06270 */
[----:B------:R-:W-:Y:S01]  /*02d0*/  HFMA2 R26, -RZ, RZ, 0, 0 ;  /* 0x00000000ff1a7431 */ /* 0x000fe200000001ff */
[----:B------:R-:W-:Y:S01]  /*02e0*/  ISETP.GE.U32.AND P2, PT, R8, UR7, PT ;  /* 0x0000000708007c0c */ /* 0x000fe2000bf46070 */
[----:B------:R-:W-:Y:S01]  /*02f0*/  IMAD.MOV.U32 R25, RZ, RZ, RZ ;  /* 0x000000ffff197224 */ /* 0x000fe200078e00ff */
[----:B------:R-:W-:-:S11]  /*0300*/  ISETP.GE.U32.OR P1, PT, R20, R17, P0 ;  /* 0x000000111400720c */ /* 0x000fd60000726470 */
[----:B------:R-:W0:Y:S01]  /*0310*/  @!P2 LDC.64 R10, c[0x0][0x380] ;  /* 0x0000e000ff0aab82 */ /* 0x000e220000000a00 */
[----:B------:R-:W-:-:S07]  /*0320*/  @!P2 IADD3 R13, PT, PT, R21, -0x8, RZ ;  /* 0xfffffff8150da810 */ /* 0x000fce0007ffe0ff */
[----:B------:R-:W1:Y:S01]  /*0330*/  @!P1 LDC.64 R8, c[0x0][0x388] ;  /* 0x0000e200ff089b82 */ /* 0x000e620000000a00 */
[----:B0-----:R-:W-:-:S05]  /*0340*/  @!P2 IMAD.WIDE.U32 R12, R13, 0x4, R10 ;  /* 0x000000040d0ca825 */ /* 0x001fca00078e000a */
[----:B------:R0:W2:Y:S01]  /*0350*/  @!P2 LDG.E R25, desc[UR8][R12.64] ;  /* 0x000000080c19a981 */ /* 0x0000a2000c1e1900 */
[----:B-1----:R-:W-:-:S05]  /*0360*/  @!P1 IMAD.WIDE.U32 R14, R18, 0x4, R8 ;  /* 0x00000004120e9825 */ /* 0x002fca00078e0008 */
[----:B------:R-:W3:Y:S01]  /*0370*/  @!P1 LDG.E R26, desc[UR8][R14.64] ;  /* 0x000000080e1a9981 */ /* 0x000ee2000c1e1900 */
[----:B0-----:R-:W-:-:S04]  /*0380*/  VIADDMNMX.U32 R12, R19, 0x8, R22, !PT ;  /* 0x00000008130c7846 */ /* 0x001fc80007800016 */
[----:B------:R-:W-:-:S13]  /*0390*/  ISETP.GE.U32.AND P1, PT, R12, UR7, PT ;  /* 0x000000070c007c0c */ /* 0x000fda000bf26070 */
[----:B------:R-:W0:Y:S01]  /*03a0*/  @!P1 LDC.64 R12, c[0x0][0x380] ;  /* 0x0000e000ff0c9b82 */ /* 0x000e220000000a00 */
[----:B--2---:R-:W-:Y:S04]  /*03b0*/  STS [R6], R25 ;  /* 0x0000001906007388 */ /* 0x004fe80000000800 */
[----:B---3--:R-:W-:Y:S03]  /*03c0*/  STS [R7], R26 ;  /* 0x0000001a07007388 */ /* 0x008fe60000000800 */
[----:B------:R-:W-:Y:S06]  /*03d0*/  BAR.SYNC.DEFER_BLOCKING 0x0 ;  /* 0x0000000000007b1d */ /* 0x000fec0000010000 */
[----:B------:R-:W-:Y:S04]  /*03e0*/  LDS R27, [R4] ;  /* 0x00000000041b7984 */ /* 0x000fe80000000800 */
[----:B------:R-:W1:Y:S04]  /*03f0*/  LDS.128 R8, [R5] ;  /* 0x0000000005087984 */ /* 0x000e680000000c00 */
[----:B------:R-:W2:Y:S04]  /*0400*/  LDS R29, [R4+0x20] ;  /* 0x00002000041d7984 */ /* 0x000ea80000000800 */
[----:B------:R-:W3:Y:S04]  /*0410*/  LDS R28, [R4+0x40] ;  /* 0x00004000041c7984 */ /* 0x000ee80000000800 */
[----:B------:R-:W4:Y:S04]  /*0420*/  LDS R24, [R4+0x60] ;  /* 0x0000600004187984 */ /* 0x000f280000000800 */
[----:B------:R-:W-:Y:S01]  /*0430*/  LDS R26, [R4+0x80] ;  /* 0x00008000041a7984 */ /* 0x000fe20000000800 */
[----:B-1----:R-:W-:-:S03]  /*0440*/  FFMA R8, R8, R27, R23 ;  /* 0x0000001b08087223 */ /* 0x002fc60000000017 */
[----:B------:R-:W-:Y:S01]  /*0450*/  LDS R23, [R4+0xc0] ;  /* 0x0000c00004177984 */ /* 0x000fe20000000800 */
[----:B--2---:R-:W-:-:S04]  /*0460*/  FFMA R9, R29, R9, R8 ;  /* 0x000000091d097223 */ /* 0x004fc80000000008 */
[----:B---3--:R-:W-:Y:S01]  /*0470*/  FFMA R15, R28, R10, R9 ;  /* 0x0000000a1c0f7223 */ /* 0x008fe20000000009 */
[----:B0-----:R-:W-:Y:S01]  /*0480*/  @!P1 IMAD.WIDE.U32 R8, R21, 0x4, R12 ;  /* 0x0000000415089825 */ /* 0x001fe200078e000c */
[----:B------:R-:W-:Y:S01]  /*0490*/  IADD3 R10, PT, PT, R20, 0x8, RZ ;  /* 0x00000008140a7810 */ /* 0x000fe20007ffe0ff */
[----:B------:R-:W-:Y:S02]  /*04a0*/  LDS R28, [R4+0xa0] ;  /* 0x0000a000041c7984 */ /* 0x000fe40000000800 */
[----:B----4-:R-:W-:Y:S02]  /*04b0*/  FFMA R27, R24, R11, R15 ;  /* 0x0000000b181b7223 */ /* 0x010fe4000000000f */
[----:B------:R-:W0:Y:S01]  /*04c0*/  LDS.128 R12, [R5+0x10] ;  /* 0x00001000050c7984 */ /* 0x000e220000000c00 */
[----:B------:R-:W-:-:S03]  /*04d0*/  ISETP.GE.U32.OR P0, PT, R10, R17, P0 ;  /* 0x000000110a00720c */ /* 0x000fc60000706470 */
[----:B------:R-:W1:Y:S10]  /*04e0*/  LDS R24, [R4+0xe0] ;  /* 0x0000e00004187984 */ /* 0x000e740000000800 */
[----:B------:R-:W2:Y:S01]  /*04f0*/  @!P0 LDC.64 R10, c[0x0][0x388] ;  /* 0x0000e200ff0a8b82 */ /* 0x000ea20000000a00 */
[----:B------:R-:W-:-:S07]  /*0500*/  MOV R25, RZ ;  /* 0x000000ff00197202 */ /* 0x000fce0000000f00 */
[----:B------:R-:W-:Y:S01]  /*0510*/  BAR.SYNC.DEFER_BLOCKING 0x0 ;  /* 0x0000000000007b1d */ /* 0x000fe20000010000 */
[----:B0-----:R-:W-:Y:S01]  /*0520*/  FFMA R29, R12, R26, R27 ;  /* 0x0000001a0c1d7223 */ /* 0x001fe2000000001b */
[----:B--2---:R-:W-:-:S04]  /*0530*/  @!P0 IMAD.WIDE.U32 R26, R16, 0x4, R10 ;  /* 0x00000004101a8825 */ /* 0x004fc800078e000a */
[----:B------:R-:W-:Y:S01]  /*0540*/  HFMA2 R10, -RZ, RZ, 0, 0 ;  /* 0x00000000ff0a7431 */ /* 0x000fe200000001ff */
[----:B------:R-:W2:Y:S05]  /*0550*/  @!P1 LDG.E R25, desc[UR8][R8.64] ;  /* 0x0000000808199981 */ /* 0x000eaa000c1e1900 */
[----:B------:R-:W3:Y:S01]  /*0560*/  @!P0 LDG.E R10, desc[UR8][R26.64] ;  /* 0x000000081a0a8981 */ /* 0x000ee2000c1e1900 */
[----:B------:R-:W-:-:S04]  /*0570*/  FFMA R28, R28, R13, R29 ;  /* 0x0000000d1c1c7223 */ /* 0x000fc8000000001d */
[----:B------:R-:W-:-:S04]  /*0580*/  FFMA R23, R23, R14, R28 ;  /* 0x0000000e17177223 */ /* 0x000fc8000000001c */
[----:B-1----:R-:W-:Y:S01]  /*0590*/  FFMA R15, R24, R15, R23 ;  /* 0x0000000f180f7223 */ /* 0x002fe20000000017 */
[----:B------:R-:W-:-:S04]  /*05a0*/  UIADD3 UR4, UPT, UPT, UR4, 0x2, URZ ;  /* 0x0000000204047890 */ /* 0x000fc8000fffe0ff */
[----:B------:R-:W-:Y:S01]  /*05b0*/  UISETP.NE.AND UP0, UPT, UR4, URZ, UPT ;  /* 0x000000ff0400728c */ /* 0x000fe2000bf05270 */
[----:B------:R-:W-:Y:S01]  /*05c0*/  IADD3 R19, PT, PT, R19, 0x10, RZ ;  /* 0x0000001013137810 */ /* 0x000fe20007ffe0ff */
[----:B------:R-:W-:Y:S01]  /*05d0*/  IMAD R18, R17, 0x10, R18 ;  /* 0x0000001011127824 */ /* 0x000fe200078e0212 */
        /* <DEDUP_REMOVED lines=10> */
[----:B------:R-:W-:Y:S04]  /*0680*/  LDS R24, [R4+0xa0] ;  /* 0x0000a00004187984 */ /* 0x000fe80000000800 */
[----:B------:R-:W-:Y:S01]  /*0690*/  LDS R23, [R4+0xe0] ;  /* 0x0000e00004177984 */ /* 0x000fe20000000800 */
[----:B0-----:R-:W-:-:S03]  /*06a0*/  FFMA R13, R8, R13, R15 ;  /* 0x0000000d080d7223 */ /* 0x001fc6000000000f */
[----:B------:R-:W0:Y:S01]  /*06b0*/  LDS R8, [R4+0x60] ;  /* 0x0000600004087984 */ /* 0x000e220000000800 */
[----:B-1----:R-:W-:-:S03]  /*06c0*/  FFMA R26, R12, R9, R13 ;  /* 0x000000090c1a7223 */ /* 0x002fc6000000000d */
[----:B------:R-:W-:Y:S04]  /*06d0*/  LDS R9, [R4+0x80] ;  /* 0x0000800004097984 */ /* 0x000fe80000000800 */
[----:B------:R-:W1:Y:S01]  /*06e0*/  LDS.128 R12, [R5+0x10] ;  /* 0x00001000050c7984 */ /* 0x000e620000000c00 */
[----:B--2---:R-:W-:-:S03]  /*06f0*/  FFMA R29, R29, R10, R26 ;  /* 0x0000000a1d1d7223 */ /* 0x004fc6000000001a */
[----:B------:R-:W2:Y:S01]  /*0700*/  LDS R10, [R4+0xc0] ;  /* 0x0000c000040a7984 */ /* 0x000ea20000000800 */
[----:B0-----:R-:W-:-:S04]  /*0710*/  FFMA R11, R8, R11, R29 ;  /* 0x0000000b080b7223 */ /* 0x001fc8000000001d */
[----:B-1----:R-:W-:-:S04]  /*0720*/  FFMA R9, R12, R9, R11 ;  /* 0x000000090c097223 */ /* 0x002fc8000000000b */
[----:B------:R-:W-:-:S04]  /*0730*/  FFMA R9, R24, R13, R9 ;  /* 0x0000000d18097223 */ /* 0x000fc80000000009 */
[----:B--2---:R-:W-:-:S04]  /*0740*/  FFMA R10, R10, R14, R9 ;  /* 0x0000000e0a0a7223 */ /* 0x004fc80000000009 */
[----:B------:R-:W-:Y:S01]  /*0750*/  FFMA R23, R23, R15, R10 ;  /* 0x0000000f17177223 */ /* 0x000fe2000000000a */
[----:B------:R-:W-:Y:S06]  /*0760*/  BAR.SYNC.DEFER_BLOCKING 0x0 ;  /* 0x0000000000007b1d */ /* 0x000fec0000010000 */
[----:B------:R-:W-:Y:S05]  /*0770*/  BRA.U UP0, `(.L_x_8) ;  /* 0xfffffff900c87547 */ /* 0x000fea000b83ffff */
[----:B------:R-:W-:-:S12]  /*0780*/  ULOP3.LUT UR4, UR6, 0x7ffffff0, URZ, 0xc0, !UPT ;  /* 0x7ffffff006047892 */ /* 0x000fd8000f8ec0ff */
.L_x_7:
[----:B------:R-:W-:-:S09]  /*0790*/  ULOP3.LUT UP0, URZ, UR6, 0x8, URZ, 0xc0, !UPT ;  /* 0x0000000806ff7892 */ /* 0x000fd2000f80c0ff */
[----:B------:R-:W-:Y:S05]  /*07a0*/  BRA.U !UP0, `(.L_x_6) ;  /* 0x00000001089c7547 */ /* 0x000fea000b800000 */
[----:B------:R-:W0:Y:S01]  /*07b0*/  LDCU UR5, c[0x0][0x39c] ;  /* 0x00007380ff0577ac */ /* 0x000e220008000800 */
[----:B------:R-:W-:Y:S02]  /*07c0*/  IADD3 R11, PT, PT, R0, UR4, RZ ;  /* 0x00000004000b7c10 */ /* 0x000fe4000fffe0ff */
[----:B------:R-:W-:Y:S02]  /*07d0*/  IADD3 R17, PT, PT, R3, UR4, RZ ;  /* 0x0000000403117c10 */ /* 0x000fe4000fffe0ff */
[----:B------:R-:W-:-:S04]  /*07e0*/  VIMNMX.U32 R0, PT, PT, R22, R11, !PT ;  /* 0x0000000b16007248 */ /* 0x000fc80007fe0000 */
[----:B------:R-:W-:Y:S01]  /*07f0*/  ISETP.GE.U32.AND P1, PT, R0, UR7, PT ;  /* 0x0000000700007c0c */ /* 0x000fe2000bf26070 */
[----:B------:R-:W-:Y:S01]  /*0800*/  HFMA2 R0, -RZ, RZ, 0, 0 ;  /* 0x00000000ff007431 */ /* 0x000fe200000001ff */
[----:B0-----:R-:W-:-:S04]  /*0810*/  ISETP.GE.U32.AND P0, PT, R17, UR5, PT ;  /* 0x0000000511007c0c */ /* 0x001fc8000bf06070 */
[----:B------:R-:W-:-:S07]  /*0820*/  ISETP.GE.OR P0, PT, R2, UR5, P0 ;  /* 0x0000000502007c0c */ /* 0x000fce0008706670 */
[----:B------:R-:W0:Y:S01]  /*0830*/  @!P1 LDC.64 R12, c[0x0][0x380] ;  /* 0x0000e000ff0c9b82 */ /* 0x000e220000000a00 */
[----:B------:R-:W-:-:S07]  /*0840*/  @!P1 IMAD R3, R22, UR7, R11 ;  /* 0x0000000716039c24 */ /* 0x000fce000f8e020b */
[----:B------:R-:W1:Y:S01]  /*0850*/  @!P0 LDC.64 R8, c[0x0][0x388] ;  /* 0x0000e200ff088b82 */ /* 0x000e620000000a00 */
[----:B------:R-:W-:Y:S02]  /*0860*/  @!P0 IMAD R17, R17, UR5, R2 ;  /* 0x0000000511118c24 */ /* 0x000fe4000f8e0202 */
[----:B0-----:R-:W-:Y:S01]  /*0870*/  @!P1 IMAD.WIDE.U32 R12, R3, 0x4, R12 ;  /* 0x00000004030c9825 */ /* 0x001fe200078e000c */
[----:B------:R-:W-:-:S06]  /*0880*/  MOV R3, RZ ;  /* 0x000000ff00037202 */ /* 0x000fcc0000000f00 */
[----:B------:R-:W2:Y:S01]  /*0890*/  @!P1 LDG.E R3, desc[UR8][R12.64] ;  /* 0x000000080c039981 */ /* 0x000ea2000c1e1900 */
[----:B-1----:R-:W-:-:S05]  /*08a0*/  @!P0 IMAD.WIDE.U32 R16, R17, 0x4, R8 ;  /* 0x0000000411108825 */ /* 0x002fca00078e0008 */
[----:B------:R-:W3:Y:S04]  /*08b0*/  @!P0 LDG.E R0, desc[UR8][R16.64] ;  /* 0x0000000810008981 */ /* 0x000ee8000c1e1900 */
        /* <DEDUP_REMOVED lines=12> */
[----:B------:R-:W5:Y:S01]  /*0980*/  LDS R3, [R4+0xe0] ;  /* 0x0000e00004037984 */ /* 0x000f620000000800 */
[----:B0-----:R-:W-:-:S04]  /*0990*/  FFMA R8, R8, R18, R23 ;  /* 0x0000001208087223 */ /* 0x001fc80000000017 */
[----:B-1----:R-:W-:-:S04]  /*09a0*/  FFMA R9, R19, R9, R8 ;  /* 0x0000000913097223 */ /* 0x002fc80000000008 */
[----:B--2---:R-:W-:-:S04]  /*09b0*/  FFMA R10, R20, R10, R9 ;  /* 0x0000000a140a7223 */ /* 0x004fc80000000009 */
[----:B---3--:R-:W-:-:S04]  /*09c0*/  FFMA R11, R21, R11, R10 ;  /* 0x0000000b150b7223 */ /* 0x008fc8000000000a */
[----:B----4-:R-:W-:-:S04]  /*09d0*/  FFMA R12, R12, R24, R11 ;  /* 0x000000180c0c7223 */ /* 0x010fc8000000000b */
[----:B-----5:R-:W-:-:S04]  /*09e0*/  FFMA R13, R17, R13, R12 ;  /* 0x0000000d110d7223 */ /* 0x020fc8000000000c */
[----:B------:R-:W-:-:S04]  /*09f0*/  FFMA R6, R6, R14, R13 ;  /* 0x0000000e06067223 */ /* 0x000fc8000000000d */
[----:B------:R-:W-:Y:S01]  /*0a00*/  FFMA R23, R3, R15, R6 ;  /* 0x0000000f03177223 */ /* 0x000fe20000000006 */
[----:B------:R-:W-:Y:S06]  /*0a10*/  BAR.SYNC.DEFER_BLOCKING 0x0 ;  /* 0x0000000000007b1d */ /* 0x000fec0000010000 */
.L_x_6:
[----:B------:R-:W0:Y:S02]  /*0a20*/  LDCU UR4, c[0x0][0x39c] ;  /* 0x00007380ff0477ac */ /* 0x000e240008000800 */
[----:B0-----:R-:W-:-:S04]  /*0a30*/  ISETP.GE.AND P0, PT, R2, UR4, PT ;  /* 0x0000000402007c0c */ /* 0x001fc8000bf06270 */
[----:B------:R-:W-:-:S13]  /*0a40*/  ISETP.GE.OR P0, PT, R22, UR7, P0 ;  /* 0x0000000716007c0c */ /* 0x000fda0008706670 */
[----:B------:R-:W-:Y:S05]  /*0a50*/  @P0 EXIT ;  /* 0x000000000000094d */ /* 0x000fea0003800000 */
[----:B------:R-:W0:Y:S01]  /*0a60*/  LDC.64 R4, c[0x0][0x390] ;  /* 0x0000e400ff047b82 */ /* 0x000e220000000a00 */
[----:B------:R-:W-:-:S04]  /*0a70*/  IMAD R3, R22, UR4, R2 ;  /* 0x0000000416037c24 */ /* 0x000fc8000f8e0202 */
[----:B0-----:R-:W-:-:S05]  /*0a80*/  IMAD.WIDE R2, R3, 0x4, R4 ;  /* 0x0000000403027825 */ /* 0x001fca00078e0204 */
[----:B------:R-:W-:Y:S01]  /*0a90*/  STG.E desc[UR8][R2.64], R23 ;  /* 0x0000001702007986 */ /* 0x000fe2000c101908 */
[----:B------:R-:W-:Y:S05]  /*0aa0*/  EXIT ;  /* 0x000000000000794d */ /* 0x000fea0003800000 */
.L_x_9:
        /* <DEDUP_REMOVED lines=13> */
.L_x_12:


//--------------------- .nv.shared._Z16staticTileKernelILi32EEvPKfS1_Pfii --------------------------
	.section	.nv.shared._Z16staticTileKernelILi32EEvPKfS1_Pfii,"aw",@nobits
	.sectionflags	@""
	.align	4
.nv.shared._Z16staticTileKernelILi32EEvPKfS1_Pfii:
	.zero		9216


//--------------------- .nv.shared.reserved.0     --------------------------
	.section	.nv.shared.reserved.0,"aw",@nobits
	.weak		__nv_reservedSMEM_offset_0_alias
	.size		__nv_reservedSMEM_offset_0_alias, 0, 64
	.other		__nv_reservedSMEM_offset_0_alias,@"STO_CUDA_RESERVED_SHARED STV_DEFAULT"
__nv_reservedSMEM_offset_0_alias:
	.zero		0
	.zero		64


//--------------------- .nv.shared._Z16staticTileKernelILi16EEvPKfS1_Pfii --------------------------
	.section	.nv.shared._Z16staticTileKernelILi16EEvPKfS1_Pfii,"aw",@nobits
	.sectionflags	@""
	.align	4
.nv.shared._Z16staticTileKernelILi16EEvPKfS1_Pfii:
	.zero		3072


//--------------------- .nv.shared._Z16staticTileKernelILi8EEvPKfS1_Pfii --------------------------
	.section	.nv.shared._Z16staticTileKernelILi8EEvPKfS1_Pfii,"aw",@nobits
	.sectionflags	@""
	.align	4
.nv.shared._Z16staticTileKernelILi8EEvPKfS1_Pfii:
	.zero		1536


//--------------------- .nv.constant0._Z16staticTileKernelILi32EEvPKfS1_Pfii --------------------------
	.section	.nv.constant0._Z16staticTileKernelILi32EEvPKfS1_Pfii,"a",@progbits
	.sectionflags	@""
	.align	4
.nv.constant0._Z16staticTileKernelILi32EEvPKfS1_Pfii:
	.zero		928


//--------------------- .nv.constant0._Z16staticTileKernelILi16EEvPKfS1_Pfii --------------------------
	.section	.nv.constant0._Z16staticTileKernelILi16EEvPKfS1_Pfii,"a",@progbits
	.sectionflags	@""
	.align	4
.nv.constant0._Z16staticTileKernelILi16EEvPKfS1_Pfii:
	.zero		928


//--------------------- .nv.constant0._Z16staticTileKernelILi8EEvPKfS1_Pfii --------------------------
	.section	.nv.constant0._Z16staticTileKernelILi8EEvPKfS1_Pfii,"a",@progbits
	.sectionflags	@""
	.align	4
.nv.constant0._Z16staticTileKernelILi8EEvPKfS1_Pfii:
	.zero		928


//--------------------- SYMBOLS --------------------------

	.type		.nv.reservedSmem.offset0,@object
	.size		.nv.reservedSmem.offset0,0x4
	.type		.nv.reservedSmem.cap,@object
	.size		.nv.reservedSmem.cap,0x4
